	.headerflags	@"EF_CUDA_TEXMODE_UNIFIED EF_CUDA_64BIT_ADDRESS EF_CUDA_ACCELERATORS EF_CUDA_SM90 EF_CUDA_VIRTUAL_SM(EF_CUDA_SM90)"
	.elftype	@"ET_EXEC"


//--------------------- .nv.info                  --------------------------
	.section	.nv.info,"",@"SHT_CUDA_INFO"
	.align	4


	//----- nvinfo : EIATTR_REGCOUNT
	.align		4
        /*0000*/ 	.byte	0x04, 0x2f
        /*0002*/ 	.short	(.L_1 - .L_0)
	.align		4
.L_0:
        /*0004*/ 	.word	index@(triton_mm)
        /*0008*/ 	.word	0x00000048


	//----- nvinfo : EIATTR_MIN_STACK_SIZE
	.align		4
.L_1:
        /*000c*/ 	.byte	0x04, 0x12
        /*000e*/ 	.short	(.L_3 - .L_2)
	.align		4
.L_2:
        /*0010*/ 	.word	index@(triton_mm)
        /*0014*/ 	.word	0x00000000


	//----- nvinfo : EIATTR_FRAME_SIZE
	.align		4
.L_3:
        /*0018*/ 	.byte	0x04, 0x11
        /*001a*/ 	.short	(.L_5 - .L_4)
	.align		4
.L_4:
        /*001c*/ 	.word	index@(triton_mm)
        /*0020*/ 	.word	0x00000000


	//----- nvinfo : EIATTR_MIN_STACK_SIZE
	.align		4
.L_5:
        /*0024*/ 	.byte	0x04, 0x12
        /*0026*/ 	.short	(.L_7 - .L_6)
	.align		4
.L_6:
        /*0028*/ 	.word	index@(triton_mm)
        /*002c*/ 	.word	0x00000000
.L_7:


//--------------------- .nv.info.triton_mm        --------------------------
	.section	.nv.info.triton_mm,"",@"SHT_CUDA_INFO"
	.sectionflags	@""
	.align	4


	//----- nvinfo : EIATTR_CUDA_API_VERSION
	.align		4
        /*0000*/ 	.byte	0x04, 0x37
        /*0002*/ 	.short	(.L_9 - .L_8)
.L_8:
        /*0004*/ 	.word	0x0000007c


	//----- nvinfo : EIATTR_KPARAM_INFO
	.align		4
.L_9:
        /*0008*/ 	.byte	0x04, 0x17
        /*000a*/ 	.short	(.L_11 - .L_10)
.L_10:
        /*000c*/ 	.word	0x00000000
        /*0010*/ 	.short	0x0004
        /*0012*/ 	.short	0x001c
        /*0014*/ 	.byte	0x00, 0xf0, 0x11, 0x00


	//----- nvinfo : EIATTR_KPARAM_INFO
	.align		4
.L_11:
        /*0018*/ 	.byte	0x04, 0x17
        /*001a*/ 	.short	(.L_13 - .L_12)
.L_12:
        /*001c*/ 	.word	0x00000000
        /*0020*/ 	.short	0x0003
        /*0022*/ 	.short	0x0018
        /*0024*/ 	.byte	0x00, 0xf0, 0x11, 0x00


	//----- nvinfo : EIATTR_KPARAM_INFO
	.align		4
.L_13:
        /*0028*/ 	.byte	0x04, 0x17
        /*002a*/ 	.short	(.L_15 - .L_14)
.L_14:
        /*002c*/ 	.word	0x00000000
        /*0030*/ 	.short	0x0002
        /*0032*/ 	.short	0x0010
        /*0034*/ 	.byte	0x00, 0xf0, 0x21, 0x00


	//----- nvinfo : EIATTR_KPARAM_INFO
	.align		4
.L_15:
        /*0038*/ 	.byte	0x04, 0x17
        /*003a*/ 	.short	(.L_17 - .L_16)
.L_16:
        /*003c*/ 	.word	0x00000000
        /*0040*/ 	.short	0x0001
        /*0042*/ 	.short	0x0008
        /*0044*/ 	.byte	0x00, 0xf0, 0x21, 0x00


	//----- nvinfo : EIATTR_KPARAM_INFO
	.align		4
.L_17:
        /*0048*/ 	.byte	0x04, 0x17
        /*004a*/ 	.short	(.L_19 - .L_18)
.L_18:
        /*004c*/ 	.word	0x00000000
        /*0050*/ 	.short	0x0000
        /*0052*/ 	.short	0x0000
        /*0054*/ 	.byte	0x00, 0xf0, 0x21, 0x00


	//----- nvinfo : EIATTR_SPARSE_MMA_MASK
	.align		4
.L_19:
        /*0058*/ 	.byte	0x03, 0x50
        /*005a*/ 	.short	0x0000


	//----- nvinfo : EIATTR_MAXREG_COUNT
	.align		4
        /*005c*/ 	.byte	0x03, 0x1b
        /*005e*/ 	.short	0x00ff


	//----- nvinfo : EIATTR_COOP_GROUP_MASK_REGIDS
	.align		4
        /*0060*/ 	.byte	0x04, 0x29
        /*0062*/ 	.short	(.L_21 - .L_20)


	//   ....[0]....
.L_20:
        /*0064*/ 	.word	0xffffffff


	//----- nvinfo : EIATTR_COOP_GROUP_INSTR_OFFSETS
	.align		4
.L_21:
        /*0068*/ 	.byte	0x04, 0x28
        /*006a*/ 	.short	(.L_23 - .L_22)


	//   ....[0]....
.L_22:
        /*006c*/ 	.word	0x000019d0


	//----- nvinfo : EIATTR_EXIT_INSTR_OFFSETS
	.align		4
.L_23:
        /*0070*/ 	.byte	0x04, 0x1c
        /*0072*/ 	.short	(.L_25 - .L_24)


	//   ....[0]....
.L_24:
        /*0074*/ 	.word	0x00000050


	//   ....[1]....
        /*0078*/ 	.word	0x000024d0


	//   ....[2]....
        /*007c*/ 	.word	0x00002520


	//----- nvinfo : EIATTR_MAX_THREADS
	.align		4
.L_25:
        /*0080*/ 	.byte	0x04, 0x05
        /*0082*/ 	.short	(.L_27 - .L_26)
.L_26:
        /*0084*/ 	.word	0x00000080
        /*0088*/ 	.word	0x00000001
        /*008c*/ 	.word	0x00000001


	//----- nvinfo : EIATTR_CBANK_PARAM_SIZE
	.align		4
.L_27:
        /*0090*/ 	.byte	0x03, 0x19
        /*0092*/ 	.short	0x0020


	//----- nvinfo : EIATTR_PARAM_CBANK
	.align		4
        /*0094*/ 	.byte	0x04, 0x0a
        /*0096*/ 	.short	(.L_29 - .L_28)
	.align		4
.L_28:
        /*0098*/ 	.word	index@(.nv.constant0.triton_mm)
        /*009c*/ 	.short	0x0210
        /*009e*/ 	.short	0x0020


	//----- nvinfo : EIATTR_SW_WAR
	.align		4
.L_29:
        /*00a0*/ 	.byte	0x04, 0x36
        /*00a2*/ 	.short	(.L_31 - .L_30)
.L_30:
        /*00a4*/ 	.word	0x00000008
.L_31:


//--------------------- .nv.callgraph             --------------------------
	.section	.nv.callgraph,"",@"SHT_CUDA_CALLGRAPH"
	.align	4
	.sectionentsize	8
	.align		4
        /*0000*/ 	.word	0x00000000
	.align		4
        /*0004*/ 	.word	0xffffffff
	.align		4
        /*0008*/ 	.word	0x00000000
	.align		4
        /*000c*/ 	.word	0xfffffffe
	.align		4
        /*0010*/ 	.word	0x00000000
	.align		4
        /*0014*/ 	.word	0xfffffffd
	.align		4
        /*0018*/ 	.word	0x00000000
	.align		4
        /*001c*/ 	.word	0xfffffffc


//--------------------- .text.triton_mm           --------------------------
	.section	.text.triton_mm,"ax",@progbits
	.sectionflags	@"SHF_BARRIERS=1"
	.align	128
        .global         triton_mm
        .type           triton_mm,@function
        .size           triton_mm,(.L_x_2 - triton_mm)
        .other          triton_mm,@"STO_CUDA_ENTRY STV_DEFAULT"
triton_mm:
.text.triton_mm:
[----:B------:R-:W1:Y:S02]  /*0000*/  LDC R1, c[0x0][0x28] ;  /* 0x00000a00ff017b82 */ /* 0x000e640000000800 */
[----:B------:R-:W2:Y:S02]  /*0010*/  LDC.64 R2, c[0x0][0x228] ;  /* 0x00008a00ff027b82 */ /* 0x000ea40000000a00 */
[----:B--2---:R-:W-:-:S04]  /*0020*/  IMAD.IADD R0, R3, 0x1, R2 ;  /* 0x0000000103007824 */ /* 0x004fc800078e0202 */
[----:B------:R-:W-:-:S05]  /*0030*/  IMAD R2, R0, 0xc00, RZ ;  /* 0x00000c0000027824 */ /* 0x000fca00078e02ff */
[----:B------:R-:W-:-:S13]  /*0040*/  ISETP.NE.AND P0, PT, R2, RZ, PT ;  /* 0x000000ff0200720c */ /* 0x000fda0003f05270 */
[----:B------:R-:W-:Y:S05]  /*0050*/  @!P0 EXIT ;  /* 0x000000000000894d */ /* 0x000fea0003800000 */
[----:B------:R-:W2:Y:S01]  /*0060*/  S2R R11, SR_CTAID.X ;  /* 0x00000000000b7919 */ /* 0x000ea20000002500 */
[----:B------:R-:W-:Y:S01]  /*0070*/  VIADD R2, R0, 0x3f ;  /* 0x0000003f00027836 */ /* 0x000fe20000000000 */
[----:B------:R-:W-:Y:S01]  /*0080*/  IABS R18, R0 ;  /* 0x0000000000127213 */ /* 0x000fe20000000000 */
[----:B------:R-:W3:Y:S01]  /*0090*/  S2UR UR4, SR_CgaCtaId ;  /* 0x00000000000479c3 */ /* 0x000ee20000008800 */
[----:B------:R-:W-:Y:S01]  /*00a0*/  UMOV UR10, 0x400 ;  /* 0x00000400000a7882 */ /* 0x000fe20000000000 */
[----:B------:R-:W-:Y:S01]  /*00b0*/  ULDC.64 UR14, c[0x0][0x208] ;  /* 0x00008200000e7ab9 */ /* 0x000fe20000000a00 */
[----:B------:R-:W-:Y:S01]  /*00c0*/  SHF.R.S32.HI R3, RZ, 0x1f, R2 ;  /* 0x0000001fff037819 */ /* 0x000fe20000011402 */
[----:B------:R-:W4:Y:S01]  /*00d0*/  I2F.RP R14, R18 ;  /* 0x00000012000e7306 */ /* 0x000f220000209400 */
[----:B------:R-:W-:Y:S01]  /*00e0*/  UMOV UR12, 0x3 ;  /* 0x00000003000c7882 */ /* 0x000fe20000000000 */
[----:B------:R-:W-:Y:S01]  /*00f0*/  UMOV UR11, 0xffffffff ;  /* 0xffffffff000b7882 */ /* 0x000fe20000000000 */
[----:B------:R-:W-:Y:S01]  /*0100*/  LEA.HI R2, R3, R2, RZ, 0x6 ;  /* 0x0000000203027211 */ /* 0x000fe200078f30ff */
[----:B------:R-:W5:Y:S01]  /*0110*/  LDC.64 R56, c[0x0][0x210] ;  /* 0x00008400ff387b82 */ /* 0x000f620000000a00 */
[----:B------:R-:W-:Y:S01]  /*0120*/  UMOV UR6, URZ ;  /* 0x0000003f00067c82 */ /* 0x000fe20008000000 */
[----:B------:R-:W-:-:S06]  /*0130*/  UMOV UR7, URZ ;  /* 0x0000003f00077c82 */ /* 0x000fcc0008000000 */
[----:B------:R-:W5:Y:S01]  /*0140*/  LDC.64 R64, c[0x0][0x218] ;  /* 0x00008600ff407b82 */ /* 0x000f620000000a00 */
[----:B----4-:R-:W4:Y:S01]  /*0150*/  MUFU.RCP R19, R14 ;  /* 0x0000000e00137308 */ /* 0x010f220000001000 */
[----:B---3--:R-:W-:-:S04]  /*0160*/  UPRMT UR10, UR4, 0x654, UR10 ;  /* 0x00000654040a7896 */ /* 0x008fc8000800000a */
[----:B------:R-:W-:Y:S01]  /*0170*/  UIADD3 UR13, UR10, 0x14000, URZ ;  /* 0x000140000a0d7890 */ /* 0x000fe2000fffe03f */
[C---:B--2---:R-:W-:Y:S01]  /*0180*/  IMAD.HI R4, R11.reuse, 0x2aaaaaab, RZ ;  /* 0x2aaaaaab0b047827 */ /* 0x044fe200078e02ff */
[----:B------:R-:W-:-:S04]  /*0190*/  ISETP.GE.AND P1, PT, R11, RZ, PT ;  /* 0x000000ff0b00720c */ /* 0x000fc80003f26270 */
[----:B------:R-:W-:Y:S01]  /*01a0*/  SHF.R.U32.HI R5, RZ, 0x1f, R4 ;  /* 0x0000001fff057819 */ /* 0x000fe20000011604 */
[----:B----4-:R-:W-:-:S03]  /*01b0*/  VIADD R19, R19, 0xffffffe ;  /* 0x0ffffffe13137836 */ /* 0x010fc60000000000 */
[----:B------:R-:W-:Y:S01]  /*01c0*/  LEA.HI.SX32 R6, R4, R5, 0x19 ;  /* 0x0000000504067211 */ /* 0x000fe200078fcaff */
[----:B------:R-:W-:Y:S04]  /*01d0*/  F2I.FTZ.U32.TRUNC.NTZ R21, R19 ;  /* 0x0000001300157305 */ /* 0x000fe8000021f000 */
[C---:B------:R-:W-:Y:S02]  /*01e0*/  IMAD.SHL.U32 R7, R6.reuse, 0x8, RZ ;  /* 0x0000000806077824 */ /* 0x040fe400078e00ff */
[----:B------:R-:W-:-:S03]  /*01f0*/  IMAD R6, R6, -0x300, R11 ;  /* 0xfffffd0006067824 */ /* 0x000fc600078e020b */
[----:B------:R-:W-:Y:S02]  /*0200*/  LEA.HI.SX32 R2, R2, -R7, 0x1a ;  /* 0x8000000702027211 */ /* 0x000fe400078fd2ff */
[----:B------:R-:W-:Y:S02]  /*0210*/  IABS R12, R6 ;  /* 0x00000006000c7213 */ /* 0x000fe40000000000 */
[----:B------:R-:W-:Y:S02]  /*0220*/  VIMNMX R9, R2, 0x8, PT ;  /* 0x0000000802097848 */ /* 0x000fe40003fe0100 */
[----:B------:R-:W2:Y:S02]  /*0230*/  S2R R2, SR_TID.X ;  /* 0x0000000000027919 */ /* 0x000ea40000002100 */
[----:B------:R-:W-:-:S04]  /*0240*/  IABS R8, R9 ;  /* 0x0000000900087213 */ /* 0x000fc80000000000 */
[----:B------:R-:W3:Y:S08]  /*0250*/  I2F.RP R3, R8 ;  /* 0x0000000800037306 */ /* 0x000ef00000209400 */
[----:B---3--:R-:W3:Y:S01]  /*0260*/  MUFU.RCP R3, R3 ;  /* 0x0000000300037308 */ /* 0x008ee20000001000 */
[----:B--2---:R-:W-:Y:S01]  /*0270*/  SHF.R.U32.HI R22, RZ, 0x4, R2 ;  /* 0x00000004ff167819 */ /* 0x004fe20000011602 */
[C---:B------:R-:W-:Y:S01]  /*0280*/  IMAD.SHL.U32 R67, R2.reuse, 0x8, RZ ;  /* 0x0000000802437824 */ /* 0x040fe200078e00ff */
[----:B------:R-:W-:Y:S01]  /*0290*/  LOP3.LUT R16, R2, 0x8, RZ, 0xc0, !PT ;  /* 0x0000000802107812 */ /* 0x000fe200078ec0ff */
[----:B---3--:R-:W-:Y:S01]  /*02a0*/  VIADD R4, R3, 0xffffffe ;  /* 0x0ffffffe03047836 */ /* 0x008fe20000000000 */
[----:B------:R-:W-:-:S02]  /*02b0*/  IABS R3, R9 ;  /* 0x0000000900037213 */ /* 0x000fc40000000000 */
[----:B------:R-:W-:Y:S01]  /*02c0*/  SGXT.U32 R22, R22, 0x3 ;  /* 0x000000031616781a */ /* 0x000fe20000000000 */
[----:B------:R2:W3:Y:S01]  /*02d0*/  F2I.FTZ.U32.TRUNC.NTZ R5, R4 ;  /* 0x0000000400057305 */ /* 0x0004e2000021f000 */
[----:B------:R-:W-:Y:S01]  /*02e0*/  IMAD.SHL.U32 R20, R16, 0x200, RZ ;  /* 0x0000020010147824 */ /* 0x000fe200078e00ff */
[----:B------:R-:W-:Y:S01]  /*02f0*/  LOP3.LUT R46, R67, 0x38, RZ, 0xc0, !PT ;  /* 0x00000038432e7812 */ /* 0x000fe200078ec0ff */
[----:B------:R-:W-:Y:S01]  /*0300*/  IMAD.MOV R10, RZ, RZ, -R3 ;  /* 0x000000ffff0a7224 */ /* 0x000fe200078e0a03 */
[C---:B------:R-:W-:Y:S01]  /*0310*/  LOP3.LUT R17, R22.reuse, 0x38, RZ, 0xfc, !PT ;  /* 0x0000003816117812 */ /* 0x040fe200078efcff */
[C---:B------:R-:W-:Y:S01]  /*0320*/  IMAD.SHL.U32 R24, R22.reuse, 0x8, RZ ;  /* 0x0000000816187824 */ /* 0x040fe200078e00ff */
[C---:B------:R-:W-:Y:S01]  /*0330*/  LOP3.LUT R14, R22.reuse, 0x30, RZ, 0xfc, !PT ;  /* 0x00000030160e7812 */ /* 0x040fe200078efcff */
[----:B------:R-:W-:Y:S02]  /*0340*/  IMAD.SHL.U32 R23, R22, 0x40, RZ ;  /* 0x0000004016177824 */ /* 0x000fe400078e00ff */
[----:B--2---:R-:W-:Y:S01]  /*0350*/  IMAD.MOV.U32 R4, RZ, RZ, RZ ;  /* 0x000000ffff047224 */ /* 0x004fe200078e00ff */
[----:B------:R-:W-:-:S02]  /*0360*/  LOP3.LUT R25, R24, 0x38, R67, 0x78, !PT ;  /* 0x0000003818197812 */ /* 0x000fc400078e7843 */
[----:B------:R-:W-:Y:S02]  /*0370*/  LOP3.LUT R24, RZ, R9, RZ, 0x33, !PT ;  /* 0x00000009ff187212 */ /* 0x000fe400078e33ff */
[----:B------:R-:W-:Y:S01]  /*0380*/  LOP3.LUT R23, R25, R23, RZ, 0xfc, !PT ;  /* 0x0000001719177212 */ /* 0x000fe200078efcff */
[----:B---3--:R-:W-:-:S04]  /*0390*/  IMAD.MOV R13, RZ, RZ, -R5 ;  /* 0x000000ffff0d7224 */ /* 0x008fc800078e0a05 */
[----:B------:R-:W-:-:S04]  /*03a0*/  IMAD R13, R13, R8, RZ ;  /* 0x000000080d0d7224 */ /* 0x000fc800078e02ff */
[----:B------:R-:W-:Y:S01]  /*03b0*/  IMAD.HI.U32 R5, R5, R13, R4 ;  /* 0x0000000d05057227 */ /* 0x000fe200078e0004 */
[----:B------:R-:W-:-:S05]  /*03c0*/  IABS R4, R11 ;  /* 0x0000000b00047213 */ /* 0x000fca0000000000 */
[----:B------:R-:W-:-:S04]  /*03d0*/  IMAD.HI.U32 R3, R5, R4, RZ ;  /* 0x0000000405037227 */ /* 0x000fc800078e00ff */
[----:B------:R-:W-:Y:S01]  /*03e0*/  IMAD R11, R3, R10, R4 ;  /* 0x0000000a030b7224 */ /* 0x000fe200078e0204 */
[C---:B------:R-:W-:Y:S01]  /*03f0*/  LOP3.LUT R4, R22.reuse, 0x10, RZ, 0xfc, !PT ;  /* 0x0000001016047812 */ /* 0x040fe200078efcff */
[----:B------:R-:W-:Y:S01]  /*0400*/  IMAD.HI.U32 R15, R5, R12, RZ ;  /* 0x0000000c050f7227 */ /* 0x000fe200078e00ff */
[----:B------:R-:W-:Y:S02]  /*0410*/  LOP3.LUT R3, R22, 0x8, RZ, 0xfc, !PT ;  /* 0x0000000816037812 */ /* 0x000fe400078efcff */
[----:B------:R-:W-:Y:S01]  /*0420*/  ISETP.GT.U32.AND P0, PT, R8, R11, PT ;  /* 0x0000000b0800720c */ /* 0x000fe20003f04070 */
[----:B------:R-:W-:Y:S01]  /*0430*/  IMAD R13, R15, R10, R12 ;  /* 0x0000000a0f0d7224 */ /* 0x000fe200078e020c */
[----:B------:R-:W-:Y:S01]  /*0440*/  LOP3.LUT R12, R22, 0x28, RZ, 0xfc, !PT ;  /* 0x00000028160c7812 */ /* 0x000fe200078efcff */
[----:B------:R-:W-:Y:S01]  /*0450*/  IMAD.SHL.U32 R4, R4, 0x40, RZ ;  /* 0x0000004004047824 */ /* 0x000fe200078e00ff */
[----:B------:R-:W-:Y:S01]  /*0460*/  LOP3.LUT R10, R22, 0x20, RZ, 0xfc, !PT ;  /* 0x00000020160a7812 */ /* 0x000fe200078efcff */
[----:B------:R-:W-:Y:S01]  /*0470*/  IMAD.SHL.U32 R26, R3, 0x40, RZ ;  /* 0x00000040031a7824 */ /* 0x000fe200078e00ff */
[----:B------:R-:W-:Y:S01]  /*0480*/  ISETP.GT.U32.AND P2, PT, R8, R13, PT ;  /* 0x0000000d0800720c */ /* 0x000fe20003f44070 */
[----:B------:R-:W-:Y:S01]  /*0490*/  IMAD.SHL.U32 R12, R12, 0x40, RZ ;  /* 0x000000400c0c7824 */ /* 0x000fe200078e00ff */
[----:B------:R-:W-:Y:S01]  /*04a0*/  LOP3.LUT R5, R22, 0x18, RZ, 0xfc, !PT ;  /* 0x0000001816057812 */ /* 0x000fe200078efcff */
[----:B------:R-:W-:Y:S01]  /*04b0*/  IMAD.SHL.U32 R3, R10, 0x40, RZ ;  /* 0x000000400a037824 */ /* 0x000fe200078e00ff */
[----:B------:R-:W-:Y:S01]  /*04c0*/  LOP3.LUT R27, R4, R25, RZ, 0xfc, !PT ;  /* 0x00000019041b7212 */ /* 0x000fe200078efcff */
[----:B------:R-:W-:Y:S01]  /*04d0*/  IMAD.SHL.U32 R10, R17, 0x40, RZ ;  /* 0x00000040110a7824 */ /* 0x000fe200078e00ff */
[----:B------:R-:W-:Y:S01]  /*04e0*/  LOP3.LUT R4, R20, R12, R25, 0xfe, !PT ;  /* 0x0000000c14047212 */ /* 0x000fe200078efe19 */
[--C-:B------:R-:W-:Y:S01]  /*04f0*/  @!P0 IMAD.IADD R11, R11, 0x1, -R8.reuse ;  /* 0x000000010b0b8824 */ /* 0x100fe200078e0a08 */
[----:B------:R-:W-:Y:S01]  /*0500*/  LOP3.LUT R12, R6, R9, RZ, 0x3c, !PT ;  /* 0x00000009060c7212 */ /* 0x000fe200078e3cff */
[----:B------:R-:W-:Y:S01]  /*0510*/  IMAD.SHL.U32 R28, R5, 0x40, RZ ;  /* 0x00000040051c7824 */ /* 0x000fe200078e00ff */
[----:B------:R-:W-:Y:S01]  /*0520*/  LOP3.LUT R6, R20, R10, R25, 0xfe, !PT ;  /* 0x0000000a14067212 */ /* 0x000fe200078efe19 */
[----:B------:R-:W-:Y:S01]  /*0530*/  IMAD.SHL.U32 R5, R14, 0x40, RZ ;  /* 0x000000400e057824 */ /* 0x000fe200078e00ff */
[----:B------:R-:W-:Y:S01]  /*0540*/  ISETP.GT.U32.AND P0, PT, R8, R11, PT ;  /* 0x0000000b0800720c */ /* 0x000fe20003f04070 */
[----:B------:R-:W-:Y:S01]  /*0550*/  @!P2 IMAD.IADD R13, R13, 0x1, -R8 ;  /* 0x000000010d0da824 */ /* 0x000fe200078e0a08 */
[-C--:B------:R-:W-:Y:S01]  /*0560*/  LOP3.LUT R17, R26, R25.reuse, RZ, 0xfc, !PT ;  /* 0x000000191a117212 */ /* 0x080fe200078efcff */
[----:B------:R-:W-:Y:S01]  /*0570*/  IMAD.SHL.U32 R14, R16, 0x100, RZ ;  /* 0x00000100100e7824 */ /* 0x000fe200078e00ff */
[----:B------:R-:W-:Y:S01]  /*0580*/  LOP3.LUT R29, R28, R25, RZ, 0xfc, !PT ;  /* 0x000000191c1d7212 */ /* 0x000fe200078efcff */
[----:B------:R-:W-:Y:S01]  /*0590*/  @!P2 VIADD R15, R15, 0x1 ;  /* 0x000000010f0fa836 */ /* 0x000fe20000000000 */
[----:B------:R-:W-:-:S02]  /*05a0*/  LOP3.LUT R3, R20, R3, R25, 0xfe, !PT ;  /* 0x0000000314037212 */ /* 0x000fc400078efe19 */
[----:B------:R-:W-:Y:S02]  /*05b0*/  LOP3.LUT R5, R20, R5, R25, 0xfe, !PT ;  /* 0x0000000514057212 */ /* 0x000fe400078efe19 */
[----:B------:R-:W-:Y:S02]  /*05c0*/  ISETP.GE.AND P3, PT, R12, RZ, PT ;  /* 0x000000ff0c00720c */ /* 0x000fe40003f66270 */
[----:B------:R-:W-:Y:S01]  /*05d0*/  LOP3.LUT R12, R27, R14, RZ, 0xfc, !PT ;  /* 0x0000000e1b0c7212 */ /* 0x000fe200078efcff */
[----:B------:R-:W-:Y:S01]  /*05e0*/  @!P0 IMAD.IADD R11, R11, 0x1, -R8 ;  /* 0x000000010b0b8824 */ /* 0x000fe200078e0a08 */
[----:B------:R-:W-:Y:S02]  /*05f0*/  ISETP.NE.AND P0, PT, R9, RZ, PT ;  /* 0x000000ff0900720c */ /* 0x000fe40003f05270 */
[----:B------:R-:W-:Y:S01]  /*0600*/  LOP3.LUT R9, R17, R20, RZ, 0xfc, !PT ;  /* 0x0000001411097212 */ /* 0x000fe200078efcff */
[----:B------:R-:W-:Y:S01]  /*0610*/  @!P1 IMAD.MOV R11, RZ, RZ, -R11 ;  /* 0x000000ffff0b9224 */ /* 0x000fe200078e0a0b */
[----:B------:R-:W-:-:S02]  /*0620*/  ISETP.GE.U32.AND P1, PT, R13, R8, PT ;  /* 0x000000080d00720c */ /* 0x000fc40003f26070 */
[----:B------:R-:W-:Y:S02]  /*0630*/  LOP3.LUT R8, R23, R14, RZ, 0xfc, !PT ;  /* 0x0000000e17087212 */ /* 0x000fe400078efcff */
[----:B------:R-:W-:Y:S02]  /*0640*/  SEL R10, R24, R11, !P0 ;  /* 0x0000000b180a7207 */ /* 0x000fe40004000000 */
[-C--:B------:R-:W-:Y:S02]  /*0650*/  LOP3.LUT R11, R27, R20.reuse, RZ, 0xfc, !PT ;  /* 0x000000141b0b7212 */ /* 0x080fe400078efcff */
[-C--:B------:R-:W-:Y:S01]  /*0660*/  LOP3.LUT R13, R29, R20.reuse, RZ, 0xfc, !PT ;  /* 0x000000141d0d7212 */ /* 0x080fe200078efcff */
[----:B------:R-:W-:Y:S01]  /*0670*/  IMAD.IADD R19, R7, 0x1, R10 ;  /* 0x0000000107137824 */ /* 0x000fe200078e020a */
[----:B------:R-:W-:Y:S01]  /*0680*/  LOP3.LUT R7, R23, R20, RZ, 0xfc, !PT ;  /* 0x0000001417077212 */ /* 0x000fe200078efcff */
[----:B------:R-:W-:Y:S01]  /*0690*/  IMAD.MOV R23, RZ, RZ, -R21 ;  /* 0x000000ffff177224 */ /* 0x000fe200078e0a15 */
[----:B------:R-:W-:Y:S01]  /*06a0*/  LOP3.LUT R10, R17, R14, RZ, 0xfc, !PT ;  /* 0x0000000e110a7212 */ /* 0x000fe200078efcff */
[----:B------:R-:W-:Y:S01]  /*06b0*/  IMAD.SHL.U32 R17, R19, 0x40, RZ ;  /* 0x0000004013117824 */ /* 0x000fe200078e00ff */
[----:B------:R-:W-:Y:S01]  /*06c0*/  IABS R25, R0 ;  /* 0x0000000000197213 */ /* 0x000fe20000000000 */
[----:B------:R-:W-:Y:S01]  /*06d0*/  IMAD R19, R23, R18, RZ ;  /* 0x0000001217137224 */ /* 0x000fe200078e02ff */
[----:B------:R-:W-:Y:S01]  /*06e0*/  LOP3.LUT R14, R29, R14, RZ, 0xfc, !PT ;  /* 0x0000000e1d0e7212 */ /* 0x000fe200078efcff */
[----:B------:R-:W-:Y:S01]  /*06f0*/  IMAD.MOV.U32 R20, RZ, RZ, RZ ;  /* 0x000000ffff147224 */ /* 0x000fe200078e00ff */
[----:B------:R-:W-:Y:S01]  /*0700*/  LOP3.LUT R28, R17, R22, RZ, 0xfc, !PT ;  /* 0x00000016111c7212 */ /* 0x000fe200078efcff */
[----:B------:R-:W-:Y:S01]  /*0710*/  IMAD.MOV R26, RZ, RZ, -R25 ;  /* 0x000000ffff1a7224 */ /* 0x000fe200078e0a19 */
[----:B------:R-:W-:Y:S01]  /*0720*/  LOP3.LUT R30, R17, 0x8, R22, 0xfe, !PT ;  /* 0x00000008111e7812 */ /* 0x000fe200078efe16 */
[----:B------:R-:W-:Y:S01]  /*0730*/  IMAD.HI.U32 R20, R21, R19, R20 ;  /* 0x0000001315147227 */ /* 0x000fe200078e0014 */
[----:B------:R-:W-:-:S02]  /*0740*/  IABS R27, R28 ;  /* 0x0000001c001b7213 */ /* 0x000fc40000000000 */
[----:B------:R-:W-:Y:S01]  /*0750*/  IABS R29, R30 ;  /* 0x0000001e001d7213 */ /* 0x000fe20000000000 */
[----:B------:R-:W-:Y:S01]  /*0760*/  @P1 VIADD R15, R15, 0x1 ;  /* 0x000000010f0f1836 */ /* 0x000fe20000000000 */
[----:B------:R-:W-:Y:S01]  /*0770*/  LOP3.LUT R32, R17, 0x10, R22, 0xfe, !PT ;  /* 0x0000001011207812 */ /* 0x000fe200078efe16 */
[C---:B------:R-:W-:Y:S01]  /*0780*/  IMAD.HI.U32 R19, R20.reuse, R27, RZ ;  /* 0x0000001b14137227 */ /* 0x040fe200078e00ff */
[----:B------:R-:W-:Y:S02]  /*0790*/  LOP3.LUT R34, R17, 0x18, R22, 0xfe, !PT ;  /* 0x0000001811227812 */ /* 0x000fe400078efe16 */
[----:B------:R-:W-:Y:S01]  /*07a0*/  IABS R23, R32 ;  /* 0x0000002000177213 */ /* 0x000fe20000000000 */
[----:B------:R-:W-:Y:S01]  /*07b0*/  IMAD R27, R19, R26, R27 ;  /* 0x0000001a131b7224 */ /* 0x000fe200078e021b */
[----:B------:R-:W-:Y:S01]  /*07c0*/  IABS R25, R34 ;  /* 0x0000002200197213 */ /* 0x000fe20000000000 */
[----:B------:R-:W-:Y:S01]  /*07d0*/  IMAD.HI.U32 R19, R20, R29, RZ ;  /* 0x0000001d14137227 */ /* 0x000fe200078e00ff */
[----:B------:R-:W-:-:S02]  /*07e0*/  LOP3.LUT R36, R17, 0x28, R22, 0xfe, !PT ;  /* 0x0000002811247812 */ /* 0x000fc400078efe16 */
[----:B------:R-:W-:Y:S01]  /*07f0*/  ISETP.GT.U32.AND P1, PT, R18, R27, PT ;  /* 0x0000001b1200720c */ /* 0x000fe20003f24070 */
[----:B------:R-:W-:Y:S01]  /*0800*/  IMAD R29, R19, R26, R29 ;  /* 0x0000001a131d7224 */ /* 0x000fe200078e021d */
[----:B------:R-:W-:Y:S01]  /*0810*/  IABS R33, R36 ;  /* 0x0000002400217213 */ /* 0x000fe20000000000 */
[----:B------:R-:W-:Y:S01]  /*0820*/  IMAD.HI.U32 R19, R20, R23, RZ ;  /* 0x0000001714137227 */ /* 0x000fe200078e00ff */
[----:B------:R-:W-:Y:S02]  /*0830*/  LOP3.LUT R35, R17, 0x20, R22, 0xfe, !PT ;  /* 0x0000002011237812 */ /* 0x000fe400078efe16 */
[----:B------:R-:W-:Y:S01]  /*0840*/  ISETP.GT.U32.AND P2, PT, R18, R29, PT ;  /* 0x0000001d1200720c */ /* 0x000fe20003f44070 */
[----:B------:R-:W-:Y:S01]  /*0850*/  IMAD R19, R19, R26, R23 ;  /* 0x0000001a13137224 */ /* 0x000fe200078e0217 */
[----:B------:R-:W-:Y:S01]  /*0860*/  IABS R31, R35 ;  /* 0x00000023001f7213 */ /* 0x000fe20000000000 */
[----:B------:R-:W-:Y:S01]  /*0870*/  IMAD.HI.U32 R21, R20, R25, RZ ;  /* 0x0000001914157227 */ /* 0x000fe200078e00ff */
[----:B------:R-:W-:-:S02]  /*0880*/  LOP3.LUT R37, R17, 0x30, R22, 0xfe, !PT ;  /* 0x0000003011257812 */ /* 0x000fc400078efe16 */
[----:B------:R-:W-:Y:S01]  /*0890*/  ISETP.GT.U32.AND P5, PT, R18, R19, PT ;  /* 0x000000131200720c */ /* 0x000fe20003fa4070 */
[----:B------:R-:W-:Y:S01]  /*08a0*/  @!P3 IMAD.MOV R15, RZ, RZ, -R15 ;  /* 0x000000ffff0fb224 */ /* 0x000fe200078e0a0f */
[----:B------:R-:W-:Y:S01]  /*08b0*/  LOP3.LUT R38, R17, 0x38, R22, 0xfe, !PT ;  /* 0x0000003811267812 */ /* 0x000fe200078efe16 */
[-C--:B------:R-:W-:Y:S01]  /*08c0*/  IMAD R21, R21, R26.reuse, R25 ;  /* 0x0000001a15157224 */ /* 0x080fe200078e0219 */
[----:B------:R-:W-:Y:S01]  /*08d0*/  ISETP.GE.AND P4, PT, R28, RZ, PT ;  /* 0x000000ff1c00720c */ /* 0x000fe20003f86270 */
[----:B------:R-:W-:Y:S01]  /*08e0*/  IMAD.HI.U32 R25, R20, R33, RZ ;  /* 0x0000002114197227 */ /* 0x000fe200078e00ff */
[----:B------:R-:W-:Y:S02]  /*08f0*/  SEL R15, R24, R15, !P0 ;  /* 0x0000000f180f7207 */ /* 0x000fe40004000000 */
[----:B------:R-:W-:Y:S01]  /*0900*/  ISETP.GT.U32.AND P0, PT, R18, R21, PT ;  /* 0x000000151200720c */ /* 0x000fe20003f04070 */
[----:B------:R-:W-:Y:S01]  /*0910*/  IMAD R25, R25, R26, R33 ;  /* 0x0000001a19197224 */ /* 0x000fe200078e0221 */
[----:B------:R-:W-:Y:S01]  /*0920*/  IABS R33, R38 ;  /* 0x0000002600217213 */ /* 0x000fe20000000000 */
[----:B------:R-:W-:Y:S01]  /*0930*/  @!P2 IMAD.IADD R29, R29, 0x1, -R18 ;  /* 0x000000011d1da824 */ /* 0x000fe200078e0a12 */
[----:B------:R-:W-:Y:S01]  /*0940*/  LEA R66, R7, UR10, 0x1 ;  /* 0x0000000a07427c11 */ /* 0x000fe2000f8e08ff */
[----:B------:R-:W-:Y:S01]  /*0950*/  IMAD.HI.U32 R23, R20, R31, RZ ;  /* 0x0000001f14177227 */ /* 0x000fe200078e00ff */
[----:B------:R-:W-:-:S02]  /*0960*/  LEA R68, R9, UR10, 0x1 ;  /* 0x0000000a09447c11 */ /* 0x000fc4000f8e08ff */
[C---:B------:R-:W-:Y:S01]  /*0970*/  ISETP.GT.U32.AND P2, PT, R18.reuse, R29, PT ;  /* 0x0000001d1200720c */ /* 0x040fe20003f44070 */
[--C-:B------:R-:W-:Y:S01]  /*0980*/  @!P1 IMAD.IADD R27, R27, 0x1, -R18.reuse ;  /* 0x000000011b1b9824 */ /* 0x100fe200078e0a12 */
[----:B------:R-:W-:Y:S01]  /*0990*/  ISETP.GT.U32.AND P1, PT, R18, R25, PT ;  /* 0x000000191200720c */ /* 0x000fe20003f24070 */
[----:B------:R-:W-:Y:S01]  /*09a0*/  IMAD R23, R23, R26, R31 ;  /* 0x0000001a17177224 */ /* 0x000fe200078e021f */
[----:B------:R-:W-:Y:S01]  /*09b0*/  IABS R31, R37 ;  /* 0x00000025001f7213 */ /* 0x000fe20000000000 */
[--C-:B------:R-:W-:Y:S01]  /*09c0*/  @!P5 IMAD.IADD R19, R19, 0x1, -R18.reuse ;  /* 0x000000011313d824 */ /* 0x100fe200078e0a12 */
[----:B------:R-:W-:Y:S01]  /*09d0*/  ISETP.GE.AND P5, PT, R30, RZ, PT ;  /* 0x000000ff1e00720c */ /* 0x000fe20003fa6270 */
[----:B------:R-:W-:Y:S01]  /*09e0*/  @!P0 IMAD.IADD R21, R21, 0x1, -R18 ;  /* 0x0000000115158824 */ /* 0x000fe200078e0a12 */
[----:B------:R-:W-:Y:S01]  /*09f0*/  ISETP.GT.U32.AND P3, PT, R18, R23, PT ;  /* 0x000000171200720c */ /* 0x000fe20003f64070 */
[----:B------:R-:W-:Y:S01]  /*0a00*/  IMAD.HI.U32 R24, R20, R31, RZ ;  /* 0x0000001f14187227 */ /* 0x000fe200078e00ff */
[----:B------:R-:W-:-:S02]  /*0a10*/  ISETP.GT.U32.AND P6, PT, R18, R27, PT ;  /* 0x0000001b1200720c */ /* 0x000fc40003fc4070 */
[----:B------:R-:W-:Y:S01]  /*0a20*/  ISETP.GE.AND P0, PT, R32, RZ, PT ;  /* 0x000000ff2000720c */ /* 0x000fe20003f06270 */
[-C--:B------:R-:W-:Y:S01]  /*0a30*/  IMAD R31, R24, R26.reuse, R31 ;  /* 0x0000001a181f7224 */ /* 0x080fe200078e021f */
[----:B------:R-:W-:Y:S01]  /*0a40*/  LEA R40, R11, UR10, 0x1 ;  /* 0x0000000a0b287c11 */ /* 0x000fe2000f8e08ff */
[--C-:B------:R-:W-:Y:S01]  /*0a50*/  @!P1 IMAD.IADD R25, R25, 0x1, -R18.reuse ;  /* 0x0000000119199824 */ /* 0x100fe200078e0a12 */
[----:B------:R-:W-:Y:S01]  /*0a60*/  ISETP.GT.U32.AND P1, PT, R18, R21, PT ;  /* 0x000000151200720c */ /* 0x000fe20003f24070 */
[--C-:B------:R-:W-:Y:S01]  /*0a70*/  @!P2 IMAD.IADD R29, R29, 0x1, -R18.reuse ;  /* 0x000000011d1da824 */ /* 0x100fe200078e0a12 */
[----:B------:R-:W-:Y:S01]  /*0a80*/  LEA R62, R13, UR10, 0x1 ;  /* 0x0000000a0d3e7c11 */ /* 0x000fe2000f8e08ff */
[----:B------:R-:W-:Y:S01]  /*0a90*/  IMAD.HI.U32 R20, R20, R33, RZ ;  /* 0x0000002114147227 */ /* 0x000fe200078e00ff */
[----:B------:R-:W-:Y:S02]  /*0aa0*/  LEA R60, R3, UR10, 0x1 ;  /* 0x0000000a033c7c11 */ /* 0x000fe4000f8e08ff */
[----:B------:R-:W-:Y:S01]  /*0ab0*/  LEA R58, R4, UR10, 0x1 ;  /* 0x0000000a043a7c11 */ /* 0x000fe2000f8e08ff */
[----:B------:R-:W-:Y:S01]  /*0ac0*/  @!P5 IMAD.MOV R29, RZ, RZ, -R29 ;  /* 0x000000ffff1dd224 */ /* 0x000fe200078e0a1d */
[----:B------:R-:W-:Y:S01]  /*0ad0*/  ISETP.GT.U32.AND P5, PT, R18, R31, PT ;  /* 0x0000001f1200720c */ /* 0x000fe20003fa4070 */
[----:B------:R-:W-:Y:S01]  /*0ae0*/  IMAD R33, R20, R26, R33 ;  /* 0x0000001a14217224 */ /* 0x000fe200078e0221 */
[----:B------:R-:W-:Y:S01]  /*0af0*/  LEA R49, R5, UR10, 0x1 ;  /* 0x0000000a05317c11 */ /* 0x000fe2000f8e08ff */
[--C-:B------:R-:W-:Y:S01]  /*0b00*/  @!P3 IMAD.IADD R23, R23, 0x1, -R18.reuse ;  /* 0x000000011717b824 */ /* 0x100fe200078e0a12 */
[C---:B------:R-:W-:Y:S01]  /*0b10*/  ISETP.GT.U32.AND P3, PT, R18.reuse, R25, PT ;  /* 0x000000191200720c */ /* 0x040fe20003f64070 */
[--C-:B------:R-:W-:Y:S01]  /*0b20*/  @!P1 IMAD.IADD R21, R21, 0x1, -R18.reuse ;  /* 0x0000000115159824 */ /* 0x100fe200078e0a12 */
[C---:B------:R-:W-:Y:S01]  /*0b30*/  ISETP.GT.U32.AND P1, PT, R18.reuse, R33, PT ;  /* 0x000000211200720c */ /* 0x040fe20003f24070 */
[--C-:B------:R-:W-:Y:S01]  /*0b40*/  @!P6 IMAD.IADD R27, R27, 0x1, -R18.reuse ;  /* 0x000000011b1be824 */ /* 0x100fe200078e0a12 */
[C---:B------:R-:W-:Y:S01]  /*0b50*/  ISETP.GT.U32.AND P6, PT, R18.reuse, R19, PT ;  /* 0x000000131200720c */ /* 0x040fe20003fc4070 */
[----:B------:R-:W-:Y:S01]  /*0b60*/  IMAD.SHL.U32 R15, R15, 0x20, RZ ;  /* 0x000000200f0f7824 */ /* 0x000fe200078e00ff */
[----:B------:R-:W-:Y:S01]  /*0b70*/  ISETP.GT.U32.AND P2, PT, R18, R23, PT ;  /* 0x000000171200720c */ /* 0x000fe20003f44070 */
[----:B------:R-:W-:Y:S01]  /*0b80*/  @!P4 IMAD.MOV R27, RZ, RZ, -R27 ;  /* 0x000000ffff1bc224 */ /* 0x000fe200078e0a1b */
[----:B------:R-:W-:Y:S01]  /*0b90*/  ISETP.GE.AND P4, PT, R34, RZ, PT ;  /* 0x000000ff2200720c */ /* 0x000fe20003f86270 */
[----:B------:R-:W-:Y:S01]  /*0ba0*/  @!P5 IMAD.IADD R31, R31, 0x1, -R18 ;  /* 0x000000011f1fd824 */ /* 0x000fe200078e0a12 */
[----:B------:R-:W-:-:S02]  /*0bb0*/  LOP3.LUT R28, R15, R22, RZ, 0xfc, !PT ;  /* 0x000000160f1c7212 */ /* 0x000fc400078efcff */
[----:B------:R-:W-:Y:S01]  /*0bc0*/  LOP3.LUT R30, R15, 0x8, R22, 0xfe, !PT ;  /* 0x000000080f1e7812 */ /* 0x000fe200078efe16 */
[--C-:B------:R-:W-:Y:S01]  /*0bd0*/  @!P3 IMAD.IADD R25, R25, 0x1, -R18.reuse ;  /* 0x000000011919b824 */ /* 0x100fe200078e0a12 */
[C---:B------:R-:W-:Y:S01]  /*0be0*/  ISETP.GT.U32.AND P5, PT, R18.reuse, R31, PT ;  /* 0x0000001f1200720c */ /* 0x040fe20003fa4070 */
[--C-:B------:R-:W-:Y:S01]  /*0bf0*/  @!P1 IMAD.IADD R33, R33, 0x1, -R18.reuse ;  /* 0x0000000121219824 */ /* 0x100fe200078e0a12 */
[----:B------:R-:W-:Y:S01]  /*0c00*/  ISETP.GE.AND P3, PT, R37, RZ, PT ;  /* 0x000000ff2500720c */ /* 0x000fe20003f66270 */
[--C-:B------:R-:W-:Y:S01]  /*0c10*/  @!P6 IMAD.IADD R19, R19, 0x1, -R18.reuse ;  /* 0x000000011313e824 */ /* 0x100fe200078e0a12 */
[----:B------:R-:W-:Y:S01]  /*0c20*/  ISETP.GE.AND P6, PT, R35, RZ, PT ;  /* 0x000000ff2300720c */ /* 0x000fe20003fc6270 */
[----:B------:R-:W-:Y:S01]  /*0c30*/  @!P2 IMAD.IADD R23, R23, 0x1, -R18 ;  /* 0x000000011717a824 */ /* 0x000fe200078e0a12 */
[----:B------:R-:W-:Y:S01]  /*0c40*/  ISETP.GT.U32.AND P1, PT, R18, R33, PT ;  /* 0x000000211200720c */ /* 0x000fe20003f24070 */
[----:B------:R-:W-:Y:S01]  /*0c50*/  IMAD.HI R20, R28, 0x2aaaaaab, RZ ;  /* 0x2aaaaaab1c147827 */ /* 0x000fe200078e02ff */
[----:B------:R-:W-:-:S02]  /*0c60*/  ISETP.GE.AND P2, PT, R36, RZ, PT ;  /* 0x000000ff2400720c */ /* 0x000fc40003f46270 */
[----:B------:R-:W-:Y:S01]  /*0c70*/  LOP3.LUT R32, R15, 0x10, R22, 0xfe, !PT ;  /* 0x000000100f207812 */ /* 0x000fe200078efe16 */
[----:B------:R-:W-:Y:S01]  /*0c80*/  @!P0 IMAD.MOV R19, RZ, RZ, -R19 ;  /* 0x000000ffff138224 */ /* 0x000fe200078e0a13 */
[----:B------:R-:W-:Y:S01]  /*0c90*/  LOP3.LUT R34, R15, 0x18, R22, 0xfe, !PT ;  /* 0x000000180f227812 */ /* 0x000fe200078efe16 */
[----:B------:R-:W-:Y:S01]  /*0ca0*/  @!P5 IMAD.IADD R31, R31, 0x1, -R18 ;  /* 0x000000011f1fd824 */ /* 0x000fe200078e0a12 */
[----:B------:R-:W-:Y:S01]  /*0cb0*/  ISETP.GE.AND P5, PT, R38, RZ, PT ;  /* 0x000000ff2600720c */ /* 0x000fe20003fa6270 */
[----:B------:R-:W-:Y:S01]  /*0cc0*/  IMAD.HI R22, R30, 0x2aaaaaab, RZ ;  /* 0x2aaaaaab1e167827 */ /* 0x000fe200078e02ff */
[----:B------:R-:W-:Y:S02]  /*0cd0*/  SHF.R.U32.HI R35, RZ, 0x1f, R20 ;  /* 0x0000001fff237819 */ /* 0x000fe40000011614 */
[----:B------:R-:W-:Y:S01]  /*0ce0*/  LEA R47, R6, UR10, 0x1 ;  /* 0x0000000a062f7c11 */ /* 0x000fe2000f8e08ff */
[----:B------:R-:W-:Y:S01]  /*0cf0*/  IMAD.HI R24, R32, 0x2aaaaaab, RZ ;  /* 0x2aaaaaab20187827 */ /* 0x000fe200078e02ff */
[----:B------:R-:W-:-:S02]  /*0d00*/  SHF.R.U32.HI R37, RZ, 0x1f, R22 ;  /* 0x0000001fff257819 */ /* 0x000fc40000011616 */
[----:B------:R-:W-:Y:S01]  /*0d10*/  LEA.HI R35, R20, R35, RZ, 0x17 ;  /* 0x0000002314237211 */ /* 0x000fe200078fb8ff */
[----:B------:R-:W-:Y:S01]  /*0d20*/  IMAD.HI R26, R34, 0x2aaaaaab, RZ ;  /* 0x2aaaaaab221a7827 */ /* 0x000fe200078e02ff */
[----:B------:R-:W-:Y:S02]  /*0d30*/  SHF.R.U32.HI R39, RZ, 0x1f, R24 ;  /* 0x0000001fff277819 */ /* 0x000fe40000011618 */
[----:B------:R-:W-:Y:S01]  /*0d40*/  LEA.HI R37, R22, R37, RZ, 0x17 ;  /* 0x0000002516257211 */ /* 0x000fe200078fb8ff */
[----:B------:R-:W-:Y:S01]  /*0d50*/  @!P1 IMAD.IADD R33, R33, 0x1, -R18 ;  /* 0x0000000121219824 */ /* 0x000fe200078e0a12 */
[----:B------:R-:W-:Y:S01]  /*0d60*/  SHF.R.U32.HI R41, RZ, 0x1f, R26 ;  /* 0x0000001fff297819 */ /* 0x000fe2000001161a */
[----:B------:R-:W-:Y:S01]  /*0d70*/  @!P4 IMAD.MOV R21, RZ, RZ, -R21 ;  /* 0x000000ffff15c224 */ /* 0x000fe200078e0a15 */
[----:B------:R-:W-:Y:S01]  /*0d80*/  ISETP.NE.AND P1, PT, R0, RZ, PT ;  /* 0x000000ff0000720c */ /* 0x000fe20003f25270 */
[----:B------:R-:W-:Y:S01]  /*0d90*/  @!P6 IMAD.MOV R23, RZ, RZ, -R23 ;  /* 0x000000ffff17e224 */ /* 0x000fe200078e0a17 */
[----:B------:R-:W-:Y:S01]  /*0da0*/  LOP3.LUT R18, RZ, R0, RZ, 0x33, !PT ;  /* 0x00000000ff127212 */ /* 0x000fe200078e33ff */
[----:B------:R-:W-:Y:S01]  /*0db0*/  @!P2 IMAD.MOV R25, RZ, RZ, -R25 ;  /* 0x000000ffff19a224 */ /* 0x000fe200078e0a19 */
[----:B------:R-:W-:Y:S01]  /*0dc0*/  LEA.HI R39, R24, R39, RZ, 0x17 ;  /* 0x0000002718277211 */ /* 0x000fe200078fb8ff */
[----:B------:R-:W-:Y:S01]  /*0dd0*/  @!P3 IMAD.MOV R31, RZ, RZ, -R31 ;  /* 0x000000ffff1fb224 */ /* 0x000fe200078e0a1f */
[----:B------:R-:W-:Y:S01]  /*0de0*/  LEA.HI R41, R26, R41, RZ, 0x17 ;  /* 0x000000291a297211 */ /* 0x000fe200078fb8ff */
[----:B------:R-:W-:Y:S01]  /*0df0*/  @!P5 IMAD.MOV R33, RZ, RZ, -R33 ;  /* 0x000000ffff21d224 */ /* 0x000fe200078e0a21 */
[C---:B------:R-:W-:Y:S01]  /*0e00*/  SEL R22, R18.reuse, R19, !P1 ;  /* 0x0000001312167207 */ /* 0x040fe20004800000 */
[----:B------:R-:W-:Y:S01]  /*0e10*/  IMAD R35, R35, -0xc00, R28 ;  /* 0xfffff40023237824 */ /* 0x000fe200078e021c */
[C---:B------:R-:W-:Y:S01]  /*0e20*/  SEL R24, R18.reuse, R21, !P1 ;  /* 0x0000001512187207 */ /* 0x040fe20004800000 */
[----:B------:R-:W-:Y:S01]  /*0e30*/  IMAD R37, R37, -0xc00, R30 ;  /* 0xfffff40025257824 */ /* 0x000fe200078e021e */
[C---:B------:R-:W-:Y:S01]  /*0e40*/  SEL R20, R18.reuse, R27, !P1 ;  /* 0x0000001b12147207 */ /* 0x040fe20004800000 */
[----:B------:R-:W-:Y:S01]  /*0e50*/  IMAD R39, R39, -0xc00, R32 ;  /* 0xfffff40027277824 */ /* 0x000fe200078e0220 */
[C---:B------:R-:W-:Y:S01]  /*0e60*/  SEL R29, R18.reuse, R29, !P1 ;  /* 0x0000001d121d7207 */ /* 0x040fe20004800000 */
[----:B------:R-:W-:Y:S01]  /*0e70*/  IMAD R41, R41, -0xc00, R34 ;  /* 0xfffff40029297824 */ /* 0x000fe200078e0222 */
[----:B------:R-:W-:Y:S01]  /*0e80*/  SEL R23, R18, R23, !P1 ;  /* 0x0000001712177207 */ /* 0x000fe20004800000 */
[----:B------:R-:W-:Y:S01]  /*0e90*/  IMAD R21, R22, 0x3c00, RZ ;  /* 0x00003c0016157824 */ /* 0x000fe200078e02ff */
[----:B------:R-:W-:Y:S01]  /*0ea0*/  SEL R25, R18, R25, !P1 ;  /* 0x0000001912197207 */ /* 0x000fe20004800000 */
[----:B------:R-:W-:Y:S01]  /*0eb0*/  IMAD R22, R24, 0x3c00, RZ ;  /* 0x00003c0018167824 */ /* 0x000fe200078e02ff */
[----:B------:R-:W-:Y:S01]  /*0ec0*/  SEL R31, R18, R31, !P1 ;  /* 0x0000001f121f7207 */ /* 0x000fe20004800000 */
[----:B------:R-:W-:Y:S01]  /*0ed0*/  IMAD R19, R20, 0x3c00, RZ ;  /* 0x00003c0014137824 */ /* 0x000fe200078e02ff */
[----:B------:R-:W-:Y:S01]  /*0ee0*/  SEL R18, R18, R33, !P1 ;  /* 0x0000002112127207 */ /* 0x000fe20004800000 */
[----:B------:R-:W-:Y:S01]  /*0ef0*/  IMAD R24, R25, 0x3c00, RZ ;  /* 0x00003c0019187824 */ /* 0x000fe200078e02ff */
[----:B------:R-:W-:Y:S01]  /*0f00*/  LEA R42, R12, UR10, 0x1 ;  /* 0x0000000a0c2a7c11 */ /* 0x000fe2000f8e08ff */
[----:B------:R-:W-:-:S02]  /*0f10*/  IMAD.SHL.U32 R27, R16, 0x8, RZ ;  /* 0x00000008101b7824 */ /* 0x000fc400078e00ff */
[----:B------:R-:W-:Y:S02]  /*0f20*/  IMAD R32, R41, 0x3c00, RZ ;  /* 0x00003c0029207824 */ /* 0x000fe400078e02ff */
[----:B------:R-:W-:Y:S01]  /*0f30*/  IMAD R26, R35, 0x3c00, RZ ;  /* 0x00003c00231a7824 */ /* 0x000fe200078e02ff */
[C-C-:B------:R-:W-:Y:S01]  /*0f40*/  IADD3 R48, R46.reuse, R21, R27.reuse ;  /* 0x000000152e307210 */ /* 0x140fe20007ffe01b */
        /* <DEDUP_REMOVED lines=9> */
[--C-:B------:R-:W-:Y:S01]  /*0fe0*/  IADD3 R16, R46, R20, R27.reuse ;  /* 0x000000142e107210 */ /* 0x100fe20007ffe01b */
[----:B------:R-:W-:Y:S01]  /*0ff0*/  IMAD R18, R18, 0x3c00, RZ ;  /* 0x00003c0012127824 */ /* 0x000fe200078e02ff */
[----:B------:R-:W-:-:S02]  /*1000*/  IADD3 R53, R46, R22, R27 ;  /* 0x000000162e357210 */ /* 0x000fc40007ffe01b */
[C-C-:B------:R-:W-:Y:S02]  /*1010*/  IADD3 R51, R46.reuse, R23, R27.reuse ;  /* 0x000000172e337210 */ /* 0x140fe40007ffe01b */
[C-C-:B------:R-:W-:Y:S02]  /*1020*/  IADD3 R50, R46.reuse, R24, R27.reuse ;  /* 0x000000182e327210 */ /* 0x140fe40007ffe01b */
[C-C-:B------:R-:W-:Y:S02]  /*1030*/  IADD3 R52, R46.reuse, R25, R27.reuse ;  /* 0x000000192e347210 */ /* 0x140fe40007ffe01b */
[C-C-:B------:R-:W-:Y:S02]  /*1040*/  IADD3 R41, R46.reuse, R18, R27.reuse ;  /* 0x000000122e297210 */ /* 0x140fe40007ffe01b */
[----:B------:R-:W-:Y:S02]  /*1050*/  IADD3 R46, R46, R19, R27 ;  /* 0x000000132e2e7210 */ /* 0x000fe40007ffe01b */
[----:B------:R-:W-:-:S02]  /*1060*/  LOP3.LUT R27, R27, 0x38, R67, 0xf8, !PT ;  /* 0x000000381b1b7812 */ /* 0x000fc400078ef843 */
[----:B------:R-:W-:Y:S02]  /*1070*/  LOP3.LUT R67, R67, 0x18, RZ, 0xc0, !PT ;  /* 0x0000001843437812 */ /* 0x000fe400078ec0ff */
[-C--:B------:R-:W-:Y:S02]  /*1080*/  LOP3.LUT R43, R23, R27.reuse, RZ, 0xfc, !PT ;  /* 0x0000001b172b7212 */ /* 0x080fe400078efcff */
[-C--:B------:R-:W-:Y:S02]  /*1090*/  LOP3.LUT R23, R19, R27.reuse, RZ, 0xfc, !PT ;  /* 0x0000001b13177212 */ /* 0x080fe400078efcff */
[-C--:B------:R-:W-:Y:S02]  /*10a0*/  LOP3.LUT R39, R20, R27.reuse, RZ, 0xfc, !PT ;  /* 0x0000001b14277212 */ /* 0x080fe400078efcff */
[-C--:B------:R-:W-:Y:S02]  /*10b0*/  LOP3.LUT R21, R21, R27.reuse, RZ, 0xfc, !PT ;  /* 0x0000001b15157212 */ /* 0x080fe400078efcff */
[-C--:B------:R-:W-:Y:S01]  /*10c0*/  LOP3.LUT R37, R22, R27.reuse, RZ, 0xfc, !PT ;  /* 0x0000001b16257212 */ /* 0x080fe200078efcff */
[----:B-1---5:R-:W-:Y:S01]  /*10d0*/  IMAD.WIDE R22, R23, 0x2, R56 ;  /* 0x0000000217167825 */ /* 0x022fe200078e0238 */
[----:B------:R-:W-:-:S02]  /*10e0*/  LOP3.LUT R55, R24, R27, RZ, 0xfc, !PT ;  /* 0x0000001b18377212 */ /* 0x000fc400078efcff */
[-C--:B------:R-:W-:Y:S01]  /*10f0*/  LOP3.LUT R45, R25, R27.reuse, RZ, 0xfc, !PT ;  /* 0x0000001b192d7212 */ /* 0x080fe200078efcff */
[--C-:B------:R-:W-:Y:S01]  /*1100*/  IMAD.WIDE R38, R39, 0x2, R56.reuse ;  /* 0x0000000227267825 */ /* 0x100fe200078e0238 */
[-C--:B------:R-:W-:Y:S01]  /*1110*/  LOP3.LUT R69, R18, R27.reuse, RZ, 0xfc, !PT ;  /* 0x0000001b12457212 */ /* 0x080fe200078efcff */
[----:B------:R-:W-:Y:S01]  /*1120*/  @!PT LDS RZ, [RZ] ;  /* 0x00000000fffff984 */ /* 0x000fe20000000800 */
[----:B------:R-:W-:Y:S01]  /*1130*/  @!PT LDS RZ, [RZ] ;  /* 0x00000000fffff984 */ /* 0x000fe20000000800 */
[----:B------:R-:W-:Y:S01]  /*1140*/  @!PT LDS RZ, [RZ] ;  /* 0x00000000fffff984 */ /* 0x000fe20000000800 */
[----:B------:R-:W-:Y:S01]  /*1150*/  LDGSTS.E.BYPASS.128 [R66], desc[UR14][R22.64] ;  /* 0x0000000016427fae */ /* 0x000fe2000b901c4e */
[-C--:B------:R-:W-:Y:S01]  /*1160*/  LOP3.LUT R35, R26, R27.reuse, RZ, 0xfc, !PT ;  /* 0x0000001b1a237212 */ /* 0x080fe200078efcff */
[--C-:B------:R-:W-:Y:S01]  /*1170*/  IMAD.WIDE R24, R21, 0x2, R56.reuse ;  /* 0x0000000215187825 */ /* 0x100fe200078e0238 */
[-C--:B------:R-:W-:Y:S01]  /*1180*/  LOP3.LUT R29, R28, R27.reuse, RZ, 0xfc, !PT ;  /* 0x0000001b1c1d7212 */ /* 0x080fe200078efcff */
[----:B------:R-:W-:Y:S01]  /*1190*/  LDGSTS.E.BYPASS.128 [R68], desc[UR14][R38.64] ;  /* 0x0000000026447fae */ /* 0x000fe2000b901c4e */
[-C--:B------:R-:W-:Y:S01]  /*11a0*/  LOP3.LUT R31, R32, R27.reuse, RZ, 0xfc, !PT ;  /* 0x0000001b201f7212 */ /* 0x080fe200078efcff */
[--C-:B------:R-:W-:Y:S01]  /*11b0*/  IMAD.WIDE R20, R37, 0x2, R56.reuse ;  /* 0x0000000225147825 */ /* 0x100fe200078e0238 */
[----:B------:R-:W-:Y:S01]  /*11c0*/  LOP3.LUT R33, R30, R27, RZ, 0xfc, !PT ;  /* 0x0000001b1e217212 */ /* 0x000fe200078efcff */
[----:B------:R-:W-:Y:S02]  /*11d0*/  LDGSTS.E.BYPASS.128 [R40], desc[UR14][R24.64] ;  /* 0x0000000018287fae */ /* 0x000fe4000b901c4e */
[--C-:B------:R-:W-:Y:S01]  /*11e0*/  IMAD.WIDE R18, R43, 0x2, R56.reuse ;  /* 0x000000022b127825 */ /* 0x100fe200078e0238 */
[----:B------:R-:W-:Y:S01]  /*11f0*/  LEA R43, R10, UR10, 0x1 ;  /* 0x0000000a0a2b7c11 */ /* 0x000fe2000f8e08ff */
[----:B------:R-:W-:Y:S02]  /*1200*/  LDGSTS.E.BYPASS.128 [R62], desc[UR14][R20.64] ;  /* 0x00000000143e7fae */ /* 0x000fe4000b901c4e */
[----:B------:R-:W-:-:S02]  /*1210*/  IMAD.WIDE R54, R55, 0x2, R56 ;  /* 0x0000000237367825 */ /* 0x000fc400078e0238 */
[----:B------:R-:W-:Y:S02]  /*1220*/  LDGSTS.E.BYPASS.128 [R60], desc[UR14][R18.64] ;  /* 0x00000000123c7fae */ /* 0x000fe4000b901c4e */
[--C-:B------:R-:W-:Y:S01]  /*1230*/  IMAD.WIDE R36, R45, 0x2, R56.reuse ;  /* 0x000000022d247825 */ /* 0x100fe200078e0238 */
[----:B------:R-:W-:Y:S01]  /*1240*/  LEA R45, R8, UR10, 0x1 ;  /* 0x0000000a082d7c11 */ /* 0x000fe2000f8e08ff */
[----:B------:R-:W-:Y:S02]  /*1250*/  LDGSTS.E.BYPASS.128 [R58], desc[UR14][R54.64] ;  /* 0x00000000363a7fae */ /* 0x000fe4000b901c4e */
[----:B------:R-:W-:Y:S01]  /*1260*/  IMAD.WIDE R26, R69, 0x2, R56 ;  /* 0x00000002451a7825 */ /* 0x000fe200078e0238 */
[----:B------:R-:W-:Y:S01]  /*1270*/  LEA R69, R14, UR10, 0x1 ;  /* 0x0000000a0e457c11 */ /* 0x000fe2000f8e08ff */
[----:B------:R-:W-:Y:S02]  /*1280*/  LDGSTS.E.BYPASS.128 [R49], desc[UR14][R36.64] ;  /* 0x0000000024317fae */ /* 0x000fe4000b901c4e */
[----:B------:R-:W-:-:S02]  /*1290*/  IMAD.WIDE R34, R35, 0x2, R64 ;  /* 0x0000000223227825 */ /* 0x000fc400078e0240 */
[----:B------:R-:W-:Y:S02]  /*12a0*/  LDGSTS.E.BYPASS.128 [R47], desc[UR14][R26.64] ;  /* 0x000000001a2f7fae */ /* 0x000fe4000b901c4e */
[--C-:B------:R-:W-:Y:S02]  /*12b0*/  IMAD.WIDE R28, R29, 0x2, R64.reuse ;  /* 0x000000021d1c7825 */ /* 0x100fe400078e0240 */
[----:B------:R-:W0:Y:S02]  /*12c0*/  LDGDEPBAR ;  /* 0x00000000000079af */ /* 0x000e240000000000 */
[--C-:B------:R-:W-:Y:S02]  /*12d0*/  IMAD.WIDE R32, R33, 0x2, R64.reuse ;  /* 0x0000000221207825 */ /* 0x100fe400078e0240 */
[----:B------:R-:W-:Y:S02]  /*12e0*/  LDGSTS.E.BYPASS.128 [R45+0x14000], desc[UR14][R34.64] ;  /* 0x14000000222d7fae */ /* 0x000fe4000b901c4e */
[----:B------:R-:W-:-:S02]  /*12f0*/  IMAD.WIDE R30, R31, 0x2, R64 ;  /* 0x000000021f1e7825 */ /* 0x000fc400078e0240 */
[----:B------:R-:W-:Y:S04]  /*1300*/  LDGSTS.E.BYPASS.128 [R43+0x14000], desc[UR14][R28.64] ;  /* 0x140000001c2b7fae */ /* 0x000fe8000b901c4e */
[----:B------:R-:W-:Y:S04]  /*1310*/  LDGSTS.E.BYPASS.128 [R42+0x14000], desc[UR14][R32.64] ;  /* 0x14000000202a7fae */ /* 0x000fe8000b901c4e */
[----:B------:R-:W-:Y:S04]  /*1320*/  LDGSTS.E.BYPASS.128 [R69+0x14000], desc[UR14][R30.64] ;  /* 0x140000001e457fae */ /* 0x000fe8000b901c4e */
[----:B------:R-:W0:Y:S01]  /*1330*/  LDGDEPBAR ;  /* 0x00000000000079af */ /* 0x000e220000000000 */
[----:B------:R-:W-:Y:S06]  /*1340*/  BAR.SYNC.DEFER_BLOCKING 0x0 ;  /* 0x0000000000007b1d */ /* 0x000fec0000010000 */
[----:B------:R-:W-:Y:S01]  /*1350*/  @!PT LDS RZ, [RZ] ;  /* 0x00000000fffff984 */ /* 0x000fe20000000800 */
[----:B------:R-:W-:Y:S01]  /*1360*/  @!PT LDS RZ, [RZ] ;  /* 0x00000000fffff984 */ /* 0x000fe20000000800 */
[----:B------:R-:W-:Y:S01]  /*1370*/  @!PT LDS RZ, [RZ] ;  /* 0x00000000fffff984 */ /* 0x000fe20000000800 */
[----:B------:R-:W-:Y:S04]  /*1380*/  LDGSTS.E.BYPASS.128 [R66+0x4000], desc[UR14][R22.64+0x100] ;  /* 0x0400010016427fae */ /* 0x000fe8000b901c4e */
[----:B------:R-:W-:Y:S04]  /*1390*/  LDGSTS.E.BYPASS.128 [R68+0x4000], desc[UR14][R38.64+0x100] ;  /* 0x0400010026447fae */ /* 0x000fe8000b901c4e */
[----:B------:R-:W-:Y:S04]  /*13a0*/  LDGSTS.E.BYPASS.128 [R40+0x4000], desc[UR14][R24.64+0x100] ;  /* 0x0400010018287fae */ /* 0x000fe8000b901c4e */
[----:B------:R-:W-:Y:S04]  /*13b0*/  LDGSTS.E.BYPASS.128 [R62+0x4000], desc[UR14][R20.64+0x100] ;  /* 0x04000100143e7fae */ /* 0x000fe8000b901c4e */
[----:B------:R-:W-:Y:S04]  /*13c0*/  LDGSTS.E.BYPASS.128 [R60+0x4000], desc[UR14][R18.64+0x100] ;  /* 0x04000100123c7fae */ /* 0x000fe8000b901c4e */
[----:B------:R-:W-:Y:S04]  /*13d0*/  LDGSTS.E.BYPASS.128 [R58+0x4000], desc[UR14][R54.64+0x100] ;  /* 0x04000100363a7fae */ /* 0x000fe8000b901c4e */
[----:B------:R-:W-:Y:S04]  /*13e0*/  LDGSTS.E.BYPASS.128 [R49+0x4000], desc[UR14][R36.64+0x100] ;  /* 0x0400010024317fae */ /* 0x000fe8000b901c4e */
[----:B------:R-:W-:Y:S04]  /*13f0*/  LDGSTS.E.BYPASS.128 [R47+0x4000], desc[UR14][R26.64+0x100] ;  /* 0x040001001a2f7fae */ /* 0x000fe8000b901c4e */
[----:B------:R-:W0:Y:S04]  /*1400*/  LDGDEPBAR ;  /* 0x00000000000079af */ /* 0x000e280000000000 */
[----:B------:R-:W-:Y:S04]  /*1410*/  LDGSTS.E.BYPASS.128 [R45+0x16000], desc[UR14][R34.64+0x100] ;  /* 0x16000100222d7fae */ /* 0x000fe8000b901c4e */
        /* <DEDUP_REMOVED lines=26> */
[----:B------:R1:W-:Y:S04]  /*15c0*/  LDGSTS.E.BYPASS.128 [R66+0xc000], desc[UR14][R22.64+0x300] ;  /* 0x0c00030016427fae */ /* 0x0003e8000b901c4e */
[----:B------:R2:W-:Y:S04]  /*15d0*/  LDGSTS.E.BYPASS.128 [R68+0xc000], desc[UR14][R38.64+0x300] ;  /* 0x0c00030026447fae */ /* 0x0005e8000b901c4e */
[----:B------:R3:W-:Y:S01]  /*15e0*/  LDGSTS.E.BYPASS.128 [R40+0xc000], desc[UR14][R24.64+0x300] ;  /* 0x0c00030018287fae */ /* 0x0007e2000b901c4e */
[----:B-1----:R-:W-:-:S03]  /*15f0*/  SHF.R.U32.HI R22, RZ, 0x2, R2 ;  /* 0x00000002ff167819 */ /* 0x002fc60000011602 */
[----:B------:R1:W-:Y:S01]  /*1600*/  LDGSTS.E.BYPASS.128 [R62+0xc000], desc[UR14][R20.64+0x300] ;  /* 0x0c000300143e7fae */ /* 0x0003e2000b901c4e */
[----:B------:R-:W-:Y:S02]  /*1610*/  SHF.R.U32.HI R66, RZ, 0x2, R2 ;  /* 0x00000002ff427819 */ /* 0x000fe40000011602 */
[----:B------:R-:W-:Y:S01]  /*1620*/  SGXT.U32 R22, R22, 0x5 ;  /* 0x000000051616781a */ /* 0x000fe20000000000 */
[----:B------:R4:W-:Y:S01]  /*1630*/  LDGSTS.E.BYPASS.128 [R60+0xc000], desc[UR14][R18.64+0x300] ;  /* 0x0c000300123c7fae */ /* 0x0009e2000b901c4e */
[--C-:B--2---:R-:W-:Y:S02]  /*1640*/  IMAD.WIDE R38, R48, 0x2, R56.reuse ;  /* 0x0000000230267825 */ /* 0x104fe400078e0238 */
[----:B------:R-:W-:Y:S01]  /*1650*/  LOP3.LUT R17, R22, R17, RZ, 0xfc, !PT ;  /* 0x0000001116117212 */ /* 0x000fe200078efcff */
[----:B------:R-:W-:Y:S01]  /*1660*/  LDGSTS.E.BYPASS.128 [R58+0xc000], desc[UR14][R54.64+0x300] ;  /* 0x0c000300363a7fae */ /* 0x000fe2000b901c4e */
[----:B---3--:R-:W-:-:S03]  /*1670*/  IMAD.WIDE R40, R41, 0x2, R56 ;  /* 0x0000000229287825 */ /* 0x008fc600078e0238 */
[----:B------:R2:W-:Y:S01]  /*1680*/  LDGSTS.E.BYPASS.128 [R49+0xc000], desc[UR14][R36.64+0x300] ;  /* 0x0c00030024317fae */ /* 0x0005e2000b901c4e */
[----:B-1----:R-:W-:-:S03]  /*1690*/  IMAD.WIDE R20, R52, 0x2, R56 ;  /* 0x0000000234147825 */ /* 0x002fc600078e0238 */
[----:B------:R1:W-:Y:S01]  /*16a0*/  LDGSTS.E.BYPASS.128 [R47+0xc000], desc[UR14][R26.64+0x300] ;  /* 0x0c0003001a2f7fae */ /* 0x0003e2000b901c4e */
[--C-:B------:R-:W-:Y:S01]  /*16b0*/  IMAD.WIDE R24, R16, 0x2, R56.reuse ;  /* 0x0000000210187825 */ /* 0x100fe200078e0238 */
[----:B------:R-:W-:Y:S02]  /*16c0*/  IADD3 R16, P0, R40, 0x400, RZ ;  /* 0x0000040028107810 */ /* 0x000fe40007f1e0ff */
[----:B----4-:R-:W-:Y:S01]  /*16d0*/  IADD3 R18, P1, R20, 0x400, RZ ;  /* 0x0000040014127810 */ /* 0x010fe20007f3e0ff */
[--C-:B------:R-:W-:Y:S01]  /*16e0*/  IMAD.WIDE R22, R50, 0x2, R56.reuse ;  /* 0x0000000232167825 */ /* 0x100fe200078e0238 */
[----:B------:R-:W0:Y:S01]  /*16f0*/  LDGDEPBAR ;  /* 0x00000000000079af */ /* 0x000e220000000000 */
[----:B--2---:R-:W-:Y:S02]  /*1700*/  CS2R R36, SRZ ;  /* 0x0000000000247805 */ /* 0x004fe4000001ff00 */
[--C-:B------:R-:W-:Y:S01]  /*1710*/  IMAD.WIDE R50, R51, 0x2, R56.reuse ;  /* 0x0000000233327825 */ /* 0x100fe200078e0238 */
[----:B------:R-:W-:Y:S01]  /*1720*/  IADD3 R19, P2, R22, 0x400, RZ ;  /* 0x0000040016137810 */ /* 0x000fe20007f5e0ff */
[----:B------:R2:W-:Y:S01]  /*1730*/  LDGSTS.E.BYPASS.128 [R45+0x1a000], desc[UR14][R34.64+0x300] ;  /* 0x1a000300222d7fae */ /* 0x0005e2000b901c4e */
[----:B-1----:R-:W-:Y:S01]  /*1740*/  CS2R R26, SRZ ;  /* 0x00000000001a7805 */ /* 0x002fe2000001ff00 */
[----:B------:R-:W-:-:S02]  /*1750*/  IMAD.WIDE R52, R53, 0x2, R56 ;  /* 0x0000000235347825 */ /* 0x000fc400078e0238 */
[----:B------:R1:W-:Y:S02]  /*1760*/  LDGSTS.E.BYPASS.128 [R43+0x1a000], desc[UR14][R28.64+0x300] ;  /* 0x1a0003001c2b7fae */ /* 0x0003e4000b901c4e */
[----:B------:R-:W-:Y:S01]  /*1770*/  IMAD.X R20, RZ, RZ, R41, P0 ;  /* 0x000000ffff147224 */ /* 0x000fe200000e0629 */
[----:B------:R-:W-:Y:S01]  /*1780*/  IADD3 R22, P0, R50, 0x400, RZ ;  /* 0x0000040032167810 */ /* 0x000fe20007f1e0ff */
[----:B------:R-:W-:Y:S01]  /*1790*/  IMAD.X R21, RZ, RZ, R21, P1 ;  /* 0x000000ffff157224 */ /* 0x000fe200008e0615 */
[----:B------:R-:W-:Y:S01]  /*17a0*/  IADD3 R40, P1, R52, 0x400, RZ ;  /* 0x0000040034287810 */ /* 0x000fe20007f3e0ff */
[----:B------:R-:W-:Y:S01]  /*17b0*/  IMAD.WIDE R56, R46, 0x2, R56 ;  /* 0x000000022e387825 */ /* 0x000fe200078e0238 */
[----:B------:R3:W-:Y:S01]  /*17c0*/  LDGSTS.E.BYPASS.128 [R42+0x1a000], desc[UR14][R32.64+0x300] ;  /* 0x1a000300202a7fae */ /* 0x0007e2000b901c4e */
[----:B--2---:R-:W-:Y:S02]  /*17d0*/  CS2R R34, SRZ ;  /* 0x0000000000227805 */ /* 0x004fe4000001ff00 */
[----:B------:R-:W-:Y:S01]  /*17e0*/  IMAD.X R23, RZ, RZ, R23, P2 ;  /* 0x000000ffff177224 */ /* 0x000fe200010e0617 */
[----:B------:R-:W-:Y:S01]  /*17f0*/  IADD3 R41, P2, R38, 0x400, RZ ;  /* 0x0000040026297810 */ /* 0x000fe20007f5e0ff */
[----:B------:R-:W-:Y:S01]  /*1800*/  IMAD.X R50, RZ, RZ, R51, P0 ;  /* 0x000000ffff327224 */ /* 0x000fe200000e0633 */
[----:B------:R-:W-:Y:S01]  /*1810*/  IADD3 R51, P0, R24, 0x400, RZ ;  /* 0x0000040018337810 */ /* 0x000fe20007f1e0ff */
[----:B------:R-:W-:Y:S01]  /*1820*/  IMAD.X R52, RZ, RZ, R53, P1 ;  /* 0x000000ffff347224 */ /* 0x000fe200008e0635 */
[----:B------:R-:W-:Y:S01]  /*1830*/  IADD3 R54, P1, R56, 0x400, RZ ;  /* 0x0000040038367810 */ /* 0x000fe20007f3e0ff */
[----:B------:R-:W-:Y:S01]  /*1840*/  IMAD.WIDE R60, R61, 0x2, R64 ;  /* 0x000000023d3c7825 */ /* 0x000fe200078e0240 */
[----:B------:R2:W-:Y:S01]  /*1850*/  LDGSTS.E.BYPASS.128 [R69+0x1a000], desc[UR14][R30.64+0x300] ;  /* 0x1a0003001e457fae */ /* 0x0005e2000b901c4e */
[----:B-1----:R-:W-:-:S02]  /*1860*/  CS2R R28, SRZ ;  /* 0x00000000001c7805 */ /* 0x002fc4000001ff00 */
[----:B---3--:R-:W-:Y:S01]  /*1870*/  CS2R R32, SRZ ;  /* 0x0000000000207805 */ /* 0x008fe2000001ff00 */
[----:B------:R-:W-:Y:S01]  /*1880*/  IMAD.X R53, RZ, RZ, R39, P2 ;  /* 0x000000ffff357224 */ /* 0x000fe200010e0627 */
[----:B------:R-:W0:Y:S01]  /*1890*/  LDGDEPBAR ;  /* 0x00000000000079af */ /* 0x000e220000000000 */
[----:B------:R-:W-:Y:S02]  /*18a0*/  IMAD.X R55, RZ, RZ, R25, P0 ;  /* 0x000000ffff377224 */ /* 0x000fe400000e0619 */
[----:B------:R-:W-:-:S04]  /*18b0*/  IMAD.WIDE R38, R44, 0x2, R64 ;  /* 0x000000022c267825 */ /* 0x000fc800078e0240 */
[----:B------:R-:W-:Y:S01]  /*18c0*/  IMAD.X R56, RZ, RZ, R57, P1 ;  /* 0x000000ffff387224 */ /* 0x000fe200008e0639 */
[----:B------:R-:W-:Y:S01]  /*18d0*/  IADD3 R58, P1, R60, 0x400, RZ ;  /* 0x000004003c3a7810 */ /* 0x000fe20007f3e0ff */
[--C-:B------:R-:W-:Y:S01]  /*18e0*/  IMAD.WIDE R24, R63, 0x2, R64.reuse ;  /* 0x000000023f187825 */ /* 0x100fe200078e0240 */
[----:B------:R-:W-:Y:S02]  /*18f0*/  IADD3 R57, P0, R38, 0x400, RZ ;  /* 0x0000040026397810 */ /* 0x000fe40007f1e0ff */
[----:B--2---:R-:W-:Y:S01]  /*1900*/  CS2R R30, SRZ ;  /* 0x00000000001e7805 */ /* 0x004fe2000001ff00 */
[----:B------:R-:W-:-:S04]  /*1910*/  IMAD.WIDE R64, R59, 0x2, R64 ;  /* 0x000000023b407825 */ /* 0x000fc800078e0240 */
[----:B------:R-:W-:Y:S01]  /*1920*/  IMAD.X R60, RZ, RZ, R61, P1 ;  /* 0x000000ffff3c7224 */ /* 0x000fe200008e063d */
[----:B------:R-:W-:Y:S01]  /*1930*/  IADD3 R62, P1, R64, 0x400, RZ ;  /* 0x00000400403e7810 */ /* 0x000fe20007f3e0ff */
[----:B------:R-:W-:Y:S01]  /*1940*/  IMAD.X R59, RZ, RZ, R39, P0 ;  /* 0x000000ffff3b7224 */ /* 0x000fe200000e0627 */
[----:B------:R-:W-:Y:S01]  /*1950*/  IADD3 R61, P0, R24, 0x400, RZ ;  /* 0x00000400183d7810 */ /* 0x000fe20007f1e0ff */
[----:B------:R-:W-:Y:S01]  /*1960*/  IMAD.MOV.U32 R68, RZ, RZ, -0x80 ;  /* 0xffffff80ff447424 */ /* 0x000fe200078e00ff */
[----:B------:R-:W-:Y:S01]  /*1970*/  CS2R R38, SRZ ;  /* 0x0000000000267805 */ /* 0x000fe2000001ff00 */
[----:B------:R-:W-:Y:S01]  /*1980*/  IMAD.X R64, RZ, RZ, R65, P1 ;  /* 0x000000ffff407224 */ /* 0x000fe200008e0641 */
[----:B------:R-:W-:Y:S01]  /*1990*/  SHF.R.U32.HI R65, RZ, 0x5, R2 ;  /* 0x00000005ff417819 */ /* 0x000fe20000011602 */
[----:B------:R-:W-:Y:S01]  /*19a0*/  IMAD.X R63, RZ, RZ, R25, P0 ;  /* 0x000000ffff3f7224 */ /* 0x000fe200000e0619 */
[----:B------:R-:W-:Y:S02]  /*19b0*/  CS2R R24, SRZ ;  /* 0x0000000000187805 */ /* 0x000fe4000001ff00 */
[----:B------:R-:W-:-:S07]  /*19c0*/  LOP3.LUT R65, R65, 0x7fffffc, RZ, 0xc0, !PT ;  /* 0x07fffffc41417812 */ /* 0x000fce00078ec0ff */
.L_x_0:
[----:B------:R-:W1:Y:S01]  /*19d0*/  SHFL.IDX PT, R42, R65, RZ, 0x1f ;  /* 0x00001fff412a7589 */ /* 0x000e6200000e0000 */
[----:B------:R-:W-:Y:S01]  /*19e0*/  UIADD3 UR11, UR11, 0x1, URZ ;  /* 0x000000010b0b7890 */ /* 0x000fe2000fffe03f */
[----:B------:R-:W-:-:S04]  /*19f0*/  DEPBAR.LE SB0, 0x6 ;  /* 0x000081800000791a */ /* 0x000fc80000000000 */
[----:B------:R-:W-:Y:S01]  /*1a00*/  UISETP.GE.AND UP0, UPT, UR11, 0x5, UPT ;  /* 0x000000050b00788c */ /* 0x000fe2000bf06270 */
[----:B------:R-:W-:Y:S01]  /*1a10*/  BAR.SYNC.DEFER_BLOCKING 0x0 ;  /* 0x0000000000007b1d */ /* 0x000fe20000010000 */
[----:B------:R-:W-:Y:S01]  /*1a20*/  UIADD3 UR12, UR12, 0x1, URZ ;  /* 0x000000010c0c7890 */ /* 0x000fe2000fffe03f */
[----:B------:R-:W-:Y:S01]  /*1a30*/  VIADD R68, R68, 0x80 ;  /* 0x0000008044447836 */ /* 0x000fe20000000000 */
[----:B------:R-:W-:-:S03]  /*1a40*/  USEL UR11, UR11, URZ, !UP0 ;  /* 0x0000003f0b0b7287 */ /* 0x000fc6000c000000 */
[----:B------:R-:W-:Y:S01]  /*1a50*/  UMOV UR19, 0x40000040 ;  /* 0x4000004000137882 */ /* 0x000fe20000000000 */
[----:B------:R-:W-:Y:S01]  /*1a60*/  ULEA UR4, UR11, UR10, 0xe ;  /* 0x0000000a0b047291 */ /* 0x000fe2000f8e703f */
[----:B------:R-:W-:-:S03]  /*1a70*/  ISETP.GE.U32.AND P0, PT, R68, 0x3a00, PT ;  /* 0x00003a004400780c */ /* 0x000fc60003f06070 */
[----:B------:R-:W-:Y:S02]  /*1a80*/  USHF.R.U32.HI UR8, URZ, 0x4, UR4 ;  /* 0x000000043f087899 */ /* 0x000fe40008011604 */
[----:B------:R-:W-:Y:S02]  /*1a90*/  ULEA UR4, UR11, UR13, 0xd ;  /* 0x0000000d0b047291 */ /* 0x000fe4000f8e683f */
[----:B------:R-:W-:Y:S01]  /*1aa0*/  ULOP3.LUT UR8, UR8, 0x3fff, URZ, 0xc0, !UPT ;  /* 0x00003fff08087892 */ /* 0x000fe2000f8ec03f */
[----:B-1----:R-:W-:Y:S01]  /*1ab0*/  R2UR UR5, R42 ;  /* 0x000000002a0572ca */ /* 0x002fe200000e0000 */
[----:B------:R-:W-:Y:S01]  /*1ac0*/  USHF.R.U32.HI UR4, URZ, 0x4, UR4 ;  /* 0x000000043f047899 */ /* 0x000fe20008011604 */
[----:B------:R-:W-:-:S03]  /*1ad0*/  IADD3 R42, P1, R54, UR6, RZ ;  /* 0x00000006362a7c10 */ /* 0x000fc6000ff3e0ff */
[----:B------:R-:W-:Y:S01]  /*1ae0*/  ULOP3.LUT UR4, UR4, 0x3fff, URZ, 0xc0, !UPT ;  /* 0x00003fff04047892 */ /* 0x000fe2000f8ec03f */
[----:B------:R-:W-:Y:S01]  /*1af0*/  IADD3.X R43, R56, UR7, RZ, P1, !PT ;  /* 0x00000007382b7c10 */ /* 0x000fe20008ffe4ff */
[----:B------:R-:W-:Y:S01]  /*1b00*/  WARPGROUP.ARRIVE ;  /* 0x00000000000079c5 */ /* 0x000fe20000000000 */
[----:B------:R-:W-:Y:S01]  /*1b10*/  IADD3 R48, P1, R51, UR6, RZ ;  /* 0x0000000633307c10 */ /* 0x000fe2000ff3e0ff */
[----:B------:R-:W-:-:S03]  /*1b20*/  ULOP3.LUT UR18, UR4, 0x1000000, URZ, 0xfc, !UPT ;  /* 0x0100000004127892 */ /* 0x000fc6000f8efc3f */
[----:B------:R-:W-:Y:S01]  /*1b30*/  IADD3.X R49, R55, UR7, RZ, P1, !PT ;  /* 0x0000000737317c10 */ /* 0x000fe20008ffe4ff */
[----:B------:R-:W-:Y:S01]  /*1b40*/  USHF.L.U32 UR5, UR5, 0x7, URZ ;  /* 0x0000000705057899 */ /* 0x000fe2000800063f */
[----:B------:R-:W-:-:S03]  /*1b50*/  IADD3 R44, P1, R41, UR6, RZ ;  /* 0x00000006292c7c10 */ /* 0x000fc6000ff3e0ff */
[----:B------:R-:W-:Y:S01]  /*1b60*/  ULOP3.LUT UR5, UR5, 0x180, URZ, 0xc0, !UPT ;  /* 0x0000018005057892 */ /* 0x000fe2000f8ec03f */
[----:B------:R-:W-:Y:S02]  /*1b70*/  IADD3.X R45, R53, UR7, RZ, P1, !PT ;  /* 0x00000007352d7c10 */ /* 0x000fe40008ffe4ff */
[----:B------:R-:W-:Y:S01]  /*1b80*/  IADD3 R46, P1, R40, UR6, RZ ;  /* 0x00000006282e7c10 */ /* 0x000fe2000ff3e0ff */
[----:B------:R-:W-:-:S03]  /*1b90*/  UIADD3 UR8, UP0, UR5, UR8, URZ ;  /* 0x0000000805087290 */ /* 0x000fc6000ff1e03f */
[----:B------:R-:W-:Y:S01]  /*1ba0*/  UMOV UR5, URZ ;  /* 0x0000003f00057c82 */ /* 0x000fe20008000000 */
[----:B------:R-:W-:Y:S02]  /*1bb0*/  UIADD3.X UR9, URZ, URZ, URZ, UP0, !UPT ;  /* 0x0000003f3f097290 */ /* 0x000fe400087fe43f */
[----:B------:R-:W-:Y:S02]  /*1bc0*/  ULOP3.LUT UR16, UR8, 0x2000000, URZ, 0xfc, !UPT ;  /* 0x0200000008107892 */ /* 0x000fe4000f8efc3f */
[----:B------:R-:W-:Y:S02]  /*1bd0*/  ULOP3.LUT UR17, UR9, 0x40000040, URZ, 0xfc, !UPT ;  /* 0x4000004009117892 */ /* 0x000fe4000f8efc3f */
[----:B------:R-:W-:-:S04]  /*1be0*/  UISETP.GE.AND UP0, UPT, UR12, 0x5, UPT ;  /* 0x000000050c00788c */ /* 0x000fc8000bf06270 */
[----:B------:R-:W-:-:S03]  /*1bf0*/  USEL UR12, UR12, URZ, !UP0 ;  /* 0x0000003f0c0c7287 */ /* 0x000fc6000c000000 */
[----:B------:R-:W-:Y:S01]  /*1c00*/  HGMMA.64x32x16.F32.BF16 R24, gdesc[UR16], R24 ;  /* 0x00600000101879f0 */ /* 0x000fe20008701818 */
[----:B------:R-:W-:Y:S01]  /*1c10*/  UMOV UR16, 0x2000002 ;  /* 0x0200000200107882 */ /* 0x000fe20000000000 */
[----:B------:R-:W-:Y:S01]  /*1c20*/  UMOV UR17, 0x40000040 ;  /* 0x4000004000117882 */ /* 0x000fe20000000000 */
[----:B------:R-:W-:Y:S01]  /*1c30*/  UMOV UR18, 0x1000002 ;  /* 0x0100000200127882 */ /* 0x000fe20000000000 */
[----:B------:R-:W-:Y:S01]  /*1c40*/  UMOV UR19, 0x40000040 ;  /* 0x4000004000137882 */ /* 0x000fe20000000000 */
[----:B------:R-:W-:Y:S02]  /*1c50*/  UIADD3.64 UR16, UR8, UR16, URZ ;  /* 0x0000001008107297 */ /* 0x000fe4000fffe03f */
[----:B------:R-:W-:-:S09]  /*1c60*/  UIADD3.64 UR18, UR4, UR18, URZ ;  /* 0x0000001204127297 */ /* 0x000fd2000fffe03f */
        /* <DEDUP_REMOVED lines=41> */
[----:B------:R-:W-:Y:S02]  /*1f00*/  UIADD3.64 UR18, UR4, UR18, URZ ;  /* 0x0000001204127297 */ /* 0x000fe4000fffe03f */
[----:B------:R-:W-:-:S06]  /*1f10*/  ULEA UR4, UR12, UR10, 0xe ;  /* 0x0000000a0c047291 */ /* 0x000fcc000f8e703f */
[----:B------:R-:W-:Y:S02]  /*1f20*/  LEA R69, R7, UR4, 0x1 ;  /* 0x0000000407457c11 */ /* 0x000fe4000f8e08ff */
[----:B------:R-:W-:Y:S01]  /*1f30*/  LEA R47, R11, UR4, 0x1 ;  /* 0x000000040b2f7c11 */ /* 0x000fe2000f8e08ff */
[----:B------:R-:W-:Y:S03]  /*1f40*/  HGMMA.64x32x16.F32.BF16 R24, gdesc[UR16], R24, gsb0 ;  /* 0x00600000101879f0 */ /* 0x000fe60008001818 */
[----:B------:R-:W-:Y:S02]  /*1f50*/  WARPGROUP.DEPBAR.LE gsb0, 0x1 ;  /* 0x00008000000079c5 */ /* 0x000fe40000010100 */
[----:B------:R-:W-:Y:S06]  /*1f60*/  BAR.SYNC.DEFER_BLOCKING 0x0 ;  /* 0x0000000000007b1d */ /* 0x000fec0000010000 */
[----:B------:R-:W-:Y:S01]  /*1f70*/  @!PT LDS RZ, [RZ] ;  /* 0x00000000fffff984 */ /* 0x000fe20000000800 */
[----:B------:R-:W-:Y:S01]  /*1f80*/  @!PT LDS RZ, [RZ] ;  /* 0x00000000fffff984 */ /* 0x000fe20000000800 */
[----:B------:R-:W-:Y:S01]  /*1f90*/  @!PT LDS RZ, [RZ] ;  /* 0x00000000fffff984 */ /* 0x000fe20000000800 */
[----:B------:R1:W-:Y:S02]  /*1fa0*/  LDGSTS.E.BYPASS.128 [R69], desc[UR14][R42.64], !P0 ;  /* 0x000000002a457fae */ /* 0x0003e4000c101c4e */
[----:B-1----:R-:W-:-:S05]  /*1fb0*/  LEA R69, R9, UR4, 0x1 ;  /* 0x0000000409457c11 */ /* 0x002fca000f8e08ff */
[----:B------:R1:W-:Y:S04]  /*1fc0*/  LDGSTS.E.BYPASS.128 [R69], desc[UR14][R48.64], !P0 ;  /* 0x0000000030457fae */ /* 0x0003e8000c101c4e */
[----:B------:R2:W-:Y:S01]  /*1fd0*/  LDGSTS.E.BYPASS.128 [R47], desc[UR14][R44.64], !P0 ;  /* 0x000000002c2f7fae */ /* 0x0005e2000c101c4e */
[----:B-1----:R-:W-:Y:S02]  /*1fe0*/  LEA R69, R13, UR4, 0x1 ;  /* 0x000000040d457c11 */ /* 0x002fe4000f8e08ff */
[----:B--2---:R-:W-:Y:S02]  /*1ff0*/  IADD3.X R47, R52, UR7, RZ, P1, !PT ;  /* 0x00000007342f7c10 */ /* 0x004fe40008ffe4ff */
[----:B------:R-:W-:-:S03]  /*2000*/  IADD3 R42, P1, R22, UR6, RZ ;  /* 0x00000006162a7c10 */ /* 0x000fc6000ff3e0ff */
[----:B------:R1:W-:Y:S01]  /*2010*/  LDGSTS.E.BYPASS.128 [R69], desc[UR14][R46.64], !P0 ;  /* 0x000000002e457fae */ /* 0x0003e2000c101c4e */
[----:B------:R-:W-:Y:S02]  /*2020*/  IADD3.X R43, R50, UR7, RZ, P1, !PT ;  /* 0x00000007322b7c10 */ /* 0x000fe40008ffe4ff */
[----:B------:R-:W-:-:S04]  /*2030*/  IADD3 R48, P1, R19, UR6, RZ ;  /* 0x0000000613307c10 */ /* 0x000fc8000ff3e0ff */
[----:B------:R-:W-:Y:S02]  /*2040*/  IADD3.X R49, R23, UR7, RZ, P1, !PT ;  /* 0x0000000717317c10 */ /* 0x000fe40008ffe4ff */
[----:B------:R-:W-:Y:S02]  /*2050*/  IADD3 R44, P1, R18, UR6, RZ ;  /* 0x00000006122c7c10 */ /* 0x000fe4000ff3e0ff */
[----:B-1----:R-:W-:Y:S02]  /*2060*/  LEA R69, R3, UR4, 0x1 ;  /* 0x0000000403457c11 */ /* 0x002fe4000f8e08ff */
[----:B------:R-:W-:Y:S02]  /*2070*/  IADD3.X R45, R21, UR7, RZ, P1, !PT ;  /* 0x00000007152d7c10 */ /* 0x000fe40008ffe4ff */
[----:B------:R-:W-:Y:S01]  /*2080*/  IADD3 R46, P1, R16, UR6, RZ ;  /* 0x00000006102e7c10 */ /* 0x000fe2000ff3e0ff */
[----:B------:R1:W-:Y:S03]  /*2090*/  LDGSTS.E.BYPASS.128 [R69], desc[UR14][R42.64], !P0 ;  /* 0x000000002a457fae */ /* 0x0003e6000c101c4e */
[----:B------:R-:W-:-:S02]  /*20a0*/  IADD3.X R47, R20, UR7, RZ, P1, !PT ;  /* 0x00000007142f7c10 */ /* 0x000fc40008ffe4ff */
[----:B-1----:R-:W-:Y:S02]  /*20b0*/  LEA R43, R4, UR4, 0x1 ;  /* 0x00000004042b7c11 */ /* 0x002fe4000f8e08ff */
[----:B------:R-:W-:Y:S02]  /*20c0*/  LEA R69, R6, UR4, 0x1 ;  /* 0x0000000406457c11 */ /* 0x000fe4000f8e08ff */
[----:B------:R-:W-:Y:S01]  /*20d0*/  IADD3 R42, P1, R62, UR6, RZ ;  /* 0x000000063e2a7c10 */ /* 0x000fe2000ff3e0ff */
[----:B------:R1:W-:Y:S02]  /*20e0*/  LDGSTS.E.BYPASS.128 [R43], desc[UR14][R48.64], !P0 ;  /* 0x00000000302b7fae */ /* 0x0003e4000c101c4e */
[----:B-1----:R-:W-:Y:S01]  /*20f0*/  LEA R49, R5, UR4, 0x1 ;  /* 0x0000000405317c11 */ /* 0x002fe2000f8e08ff */
[----:B------:R-:W-:Y:S01]  /*2100*/  ULEA UR4, UR12, UR13, 0xd ;  /* 0x0000000d0c047291 */ /* 0x000fe2000f8e683f */
[----:B------:R-:W-:-:S03]  /*2110*/  IADD3.X R43, R64, UR7, RZ, P1, !PT ;  /* 0x00000007402b7c10 */ /* 0x000fc60008ffe4ff */
[----:B------:R1:W-:Y:S04]  /*2120*/  LDGSTS.E.BYPASS.128 [R49], desc[UR14][R44.64], !P0 ;  /* 0x000000002c317fae */ /* 0x0003e8000c101c4e */
[----:B------:R2:W-:Y:S04]  /*2130*/  LDGSTS.E.BYPASS.128 [R69], desc[UR14][R46.64], !P0 ;  /* 0x000000002e457fae */ /* 0x0005e8000c101c4e */
[----:B------:R-:W0:Y:S01]  /*2140*/  LDGDEPBAR ;  /* 0x00000000000079af */ /* 0x000e220000000000 */
[----:B-1----:R-:W-:Y:S02]  /*2150*/  IADD3 R44, P1, R61, UR6, RZ ;  /* 0x000000063d2c7c10 */ /* 0x002fe4000ff3e0ff */
[----:B--2---:R-:W-:-:S02]  /*2160*/  LEA R69, R8, UR4, 0x1 ;  /* 0x0000000408457c11 */ /* 0x004fc4000f8e08ff */
[----:B------:R-:W-:Y:S02]  /*2170*/  IADD3.X R45, R63, UR7, RZ, P1, !PT ;  /* 0x000000073f2d7c10 */ /* 0x000fe40008ffe4ff */
[----:B------:R-:W-:Y:S01]  /*2180*/  IADD3 R46, P1, R58, UR6, RZ ;  /* 0x000000063a2e7c10 */ /* 0x000fe2000ff3e0ff */
[----:B------:R1:W-:Y:S03]  /*2190*/  LDGSTS.E.BYPASS.128 [R69], desc[UR14][R42.64], !P0 ;  /* 0x000000002a457fae */ /* 0x0003e6000c101c4e */
[----:B------:R-:W-:Y:S02]  /*21a0*/  IADD3.X R47, R60, UR7, RZ, P1, !PT ;  /* 0x000000073c2f7c10 */ /* 0x000fe40008ffe4ff */
[----:B------:R-:W-:Y:S01]  /*21b0*/  IADD3 R48, P1, R57, UR6, RZ ;  /* 0x0000000639307c10 */ /* 0x000fe2000ff3e0ff */
[----:B------:R-:W-:-:S03]  /*21c0*/  UIADD3 UR6, UP0, UR6, 0x100, URZ ;  /* 0x0000010006067890 */ /* 0x000fc6000ff1e03f */
[----:B------:R-:W-:Y:S01]  /*21d0*/  IADD3.X R49, R59, UR7, RZ, P1, !PT ;  /* 0x000000073b317c10 */ /* 0x000fe20008ffe4ff */
[----:B------:R-:W-:Y:S01]  /*21e0*/  UIADD3.X UR7, URZ, UR7, URZ, UP0, !UPT ;  /* 0x000000073f077290 */ /* 0x000fe200087fe43f */
[----:B-1----:R-:W-:Y:S02]  /*21f0*/  LEA R43, R10, UR4, 0x1 ;  /* 0x000000040a2b7c11 */ /* 0x002fe4000f8e08ff */
[----:B------:R-:W-:-:S03]  /*2200*/  LEA R69, R14, UR4, 0x1 ;  /* 0x000000040e457c11 */ /* 0x000fc6000f8e08ff */
[----:B------:R1:W-:Y:S02]  /*2210*/  LDGSTS.E.BYPASS.128 [R43], desc[UR14][R44.64], !P0 ;  /* 0x000000002c2b7fae */ /* 0x0003e4000c101c4e */
[----:B-1----:R-:W-:-:S05]  /*2220*/  LEA R45, R12, UR4, 0x1 ;  /* 0x000000040c2d7c11 */ /* 0x002fca000f8e08ff */
[----:B------:R1:W-:Y:S04]  /*2230*/  LDGSTS.E.BYPASS.128 [R45], desc[UR14][R46.64], !P0 ;  /* 0x000000002e2d7fae */ /* 0x0003e8000c101c4e */
[----:B------:R1:W-:Y:S01]  /*2240*/  LDGSTS.E.BYPASS.128 [R69], desc[UR14][R48.64], !P0 ;  /* 0x0000000030457fae */ /* 0x0003e2000c101c4e */
[----:B------:R-:W-:-:S03]  /*2250*/  ISETP.GE.U32.AND P0, PT, R68, 0x3b80, PT ;  /* 0x00003b804400780c */ /* 0x000fc60003f06070 */
[----:B------:R-:W0:Y:S10]  /*2260*/  LDGDEPBAR ;  /* 0x00000000000079af */ /* 0x000e340000000000 */
[----:B-1----:R-:W-:Y:S05]  /*2270*/  @!P0 BRA `(.L_x_0) ;  /* 0xfffffff400d48947 */ /* 0x002fea000383ffff */
[----:B------:R-:W-:Y:S02]  /*2280*/  WARPGROUP.DEPBAR.LE gsb0, 0x0 ;  /* 0x00008000000079c5 */ /* 0x000fe40000010000 */
[----:B------:R-:W-:-:S04]  /*2290*/  DEPBAR.LE SB0, 0x0 ;  /* 0x000080000000791a */ /* 0x000fc80000000000 */
[--C-:B------:R-:W-:Y:S02]  /*22a0*/  SHF.R.U32.HI R3, RZ, 0x1, R2.reuse ;  /* 0x00000001ff037819 */ /* 0x100fe40000011602 */
[----:B------:R-:W-:Y:S02]  /*22b0*/  SHF.R.U32.HI R6, RZ, 0x5, R2 ;  /* 0x00000005ff067819 */ /* 0x000fe40000011602 */
[C---:B------:R-:W-:Y:S01]  /*22c0*/  LOP3.LUT R4, R2.reuse, 0xf, RZ, 0xc0, !PT ;  /* 0x0000000f02047812 */ /* 0x040fe200078ec0ff */
[----:B------:R-:W-:Y:S01]  /*22d0*/  IMAD.SHL.U32 R2, R2, 0x8, RZ ;  /* 0x0000000802027824 */ /* 0x000fe200078e00ff */
[----:B------:R-:W-:Y:S02]  /*22e0*/  LOP3.LUT R5, R3, 0x8, RZ, 0xc0, !PT ;  /* 0x0000000803057812 */ /* 0x000fe400078ec0ff */
[----:B------:R-:W-:Y:S02]  /*22f0*/  LOP3.LUT R3, R6, 0x3, RZ, 0xc0, !PT ;  /* 0x0000000306037812 */ /* 0x000fe400078ec0ff */
[----:B------:R-:W-:Y:S01]  /*2300*/  F2FP.BF16.F32.PACK_AB R24, R25, R24 ;  /* 0x000000181918723e */ /* 0x000fe200000010ff */
[----:B------:R-:W-:Y:S01]  /*2310*/  IMAD R4, R4, 0x28, R5 ;  /* 0x0000002804047824 */ /* 0x000fe200078e0205 */
[----:B------:R-:W-:-:S02]  /*2320*/  F2FP.BF16.F32.PACK_AB R25, R27, R26 ;  /* 0x0000001a1b19723e */ /* 0x000fc400000010ff */
[----:B------:R-:W-:Y:S01]  /*2330*/  F2FP.BF16.F32.PACK_AB R32, R33, R32 ;  /* 0x000000202120723e */ /* 0x000fe200000010ff */
[----:B------:R-:W-:Y:S01]  /*2340*/  IMAD R4, R3, 0x280, R4 ;  /* 0x0000028003047824 */ /* 0x000fe200078e0204 */
[----:B------:R-:W-:Y:S02]  /*2350*/  F2FP.BF16.F32.PACK_AB R26, R29, R28 ;  /* 0x0000001c1d1a723e */ /* 0x000fe400000010ff */
[----:B------:R-:W-:Y:S02]  /*2360*/  F2FP.BF16.F32.PACK_AB R27, R31, R30 ;  /* 0x0000001e1f1b723e */ /* 0x000fe400000010ff */
[----:B------:R-:W-:Y:S02]  /*2370*/  F2FP.BF16.F32.PACK_AB R33, R35, R34 ;  /* 0x000000222321723e */ /* 0x000fe400000010ff */
[----:B------:R-:W-:Y:S01]  /*2380*/  LEA R6, R4, UR10, 0x1 ;  /* 0x0000000a04067c11 */ /* 0x000fe2000f8e08ff */
[----:B------:R-:W-:Y:S01]  /*2390*/  BAR.SYNC.DEFER_BLOCKING 0x0 ;  /* 0x0000000000007b1d */ /* 0x000fe20000010000 */
[----:B------:R-:W-:-:S02]  /*23a0*/  F2FP.BF16.F32.PACK_AB R34, R37, R36 ;  /* 0x000000242522723e */ /* 0x000fc400000010ff */
[----:B------:R-:W-:Y:S02]  /*23b0*/  F2FP.BF16.F32.PACK_AB R35, R39, R38 ;  /* 0x000000262723723e */ /* 0x000fe400000010ff */
[----:B------:R-:W-:-:S03]  /*23c0*/  LOP3.LUT R66, R66, 0x7, RZ, 0xc0, !PT ;  /* 0x0000000742427812 */ /* 0x000fc600078ec0ff */
[----:B------:R-:W1:Y:S01]  /*23d0*/  LDC.64 R4, c[0x0][0x220] ;  /* 0x00008800ff047b82 */ /* 0x000e620000000a00 */
[----:B------:R-:W-:Y:S01]  /*23e0*/  LOP3.LUT R2, R15, 0x18, R2, 0xf8, !PT ;  /* 0x000000180f027812 */ /* 0x000fe200078ef802 */
[----:B------:R-:W-:-:S03]  /*23f0*/  IMAD R66, R3, 0x8, R66 ;  /* 0x0000000803427824 */ /* 0x000fc600078e0242 */
[----:B------:R-:W-:Y:S02]  /*2400*/  ISETP.GE.AND P0, PT, R2, 0xc00, PT ;  /* 0x00000c000200780c */ /* 0x000fe40003f06270 */
[C---:B------:R-:W-:Y:S01]  /*2410*/  LOP3.LUT R3, R17.reuse, 0x20, RZ, 0xfc, !PT ;  /* 0x0000002011037812 */ /* 0x040fe200078efcff */
[----:B------:R-:W-:Y:S01]  /*2420*/  IMAD R66, R66, 0x28, R67 ;  /* 0x0000002842427824 */ /* 0x000fe200078e0243 */
[CC--:B------:R-:W-:Y:S01]  /*2430*/  ISETP.LT.AND P1, PT, R17.reuse, R0.reuse, !P0 ;  /* 0x000000001100720c */ /* 0x0c0fe20004721270 */
[----:B------:R-:W-:Y:S01]  /*2440*/  IMAD R17, R17, 0xc00, R2 ;  /* 0x00000c0011117824 */ /* 0x000fe200078e0202 */
[----:B------:R-:W-:Y:S02]  /*2450*/  ISETP.LT.AND P0, PT, R3, R0, !P0 ;  /* 0x000000000300720c */ /* 0x000fe40004701270 */
[----:B------:R-:W-:Y:S01]  /*2460*/  LEA R66, R66, UR10, 0x1 ;  /* 0x0000000a42427c11 */ /* 0x000fe2000f8e08ff */
[----:B------:R-:W-:Y:S04]  /*2470*/  STSM.16.M88.4 [R6], R24 ;  /* 0x0000001806007844 */ /* 0x000fe80000000200 */
[----:B------:R-:W-:Y:S01]  /*2480*/  STSM.16.M88.4 [R6+0x20], R32 ;  /* 0x0000202006007844 */ /* 0x000fe20000000200 */
[----:B-1----:R-:W-:Y:S01]  /*2490*/  IMAD.WIDE R2, R17, 0x2, R4 ;  /* 0x0000000211027825 */ /* 0x002fe200078e0204 */
[----:B------:R-:W-:Y:S06]  /*24a0*/  BAR.SYNC.DEFER_BLOCKING 0x0 ;  /* 0x0000000000007b1d */ /* 0x000fec0000010000 */
[----:B------:R-:W1:Y:S04]  /*24b0*/  LDS.128 R8, [R66] ;  /* 0x0000000042087984 */ /* 0x000e680000000c00 */
[----:B-1----:R1:W-:Y:S01]  /*24c0*/  @P1 STG.E.128 desc[UR14][R2.64], R8 ;  /* 0x0000000802001986 */ /* 0x0023e2000c101d0e */
[----:B------:R-:W-:Y:S05]  /*24d0*/  @!P0 EXIT ;  /* 0x000000000000894d */ /* 0x000fea0003800000 */
[----:B------:R-:W1:Y:S01]  /*24e0*/  LDS.128 R64, [R66+0xa00] ;  /* 0x000a000042407984 */ /* 0x000e620000000c00 */
[----:B------:R-:W-:-:S04]  /*24f0*/  VIADD R17, R17, 0x18000 ;  /* 0x0001800011117836 */ /* 0x000fc80000000000 */
[----:B------:R-:W-:-:S05]  /*2500*/  IMAD.WIDE R4, R17, 0x2, R4 ;  /* 0x0000000211047825 */ /* 0x000fca00078e0204 */
[----:B-1----:R-:W-:Y:S01]  /*2510*/  STG.E.128 desc[UR14][R4.64], R64 ;  /* 0x0000004004007986 */ /* 0x002fe2000c101d0e */
[----:B------:R-:W-:Y:S05]  /*2520*/  EXIT ;  /* 0x000000000000794d */ /* 0x000fea0003800000 */
.L_x_1:
[----:B------:R-:W-:-:S00]  /*2530*/  BRA `(.L_x_1) ;  /* 0xfffffffc00fc7947 */ /* 0x000fc0000383ffff */
[----:B------:R-:W-:-:S00]  /*2540*/  NOP ;  /* 0x0000000000007918 */ /* 0x000fc00000000000 */
        /* <DEDUP_REMOVED lines=11> */
.L_x_2:


//--------------------- .nv.shared.triton_mm      --------------------------
	.section	.nv.shared.triton_mm,"aw",@nobits
	.sectionflags	@""
	.align	16
	.zero		1024


//--------------------- .nv.constant0.triton_mm   --------------------------
	.section	.nv.constant0.triton_mm,"a",@progbits
	.sectionflags	@""
	.align	4
.nv.constant0.triton_mm:
	.zero		560
